//
// Generated by NVIDIA NVVM Compiler
//
// Compiler Build ID: CL-36424714
// Cuda compilation tools, release 13.0, V13.0.88
// Based on NVVM 20.0.0
//

.version 9.0
.target sm_100
.address_size 64

	// .globl	_ZN3cub18CUB_300001_SM_10006detail11EmptyKernelIvEEvv
.global .align 4 .b8 precalc_xorwow_matrix[102400];
.global .align 4 .b8 precalc_xorwow_offset_matrix[102400];
.global .align 4 .b8 mrg32k3aM1[2304];
.global .align 4 .b8 mrg32k3aM2[2304];
.global .align 4 .b8 mrg32k3aM1SubSeq[2016];
.global .align 4 .b8 mrg32k3aM2SubSeq[2016];
.global .align 4 .b8 mrg32k3aM1Seq[2304];
.global .align 4 .b8 mrg32k3aM2Seq[2304];
.const .align 8 .b8 __cr_lgamma_table[72];
.global .align 1 .b8 _ZN34_INTERNAL_a8862ecf_4_k_cu_d25ef6a64cuda3std3__45__cpo5beginE[1];
.global .align 1 .b8 _ZN34_INTERNAL_a8862ecf_4_k_cu_d25ef6a64cuda3std3__45__cpo3endE[1];
.global .align 1 .b8 _ZN34_INTERNAL_a8862ecf_4_k_cu_d25ef6a64cuda3std3__45__cpo6cbeginE[1];
.global .align 1 .b8 _ZN34_INTERNAL_a8862ecf_4_k_cu_d25ef6a64cuda3std3__45__cpo4cendE[1];
.global .align 1 .b8 _ZN34_INTERNAL_a8862ecf_4_k_cu_d25ef6a64cuda3std3__45__cpo6rbeginE[1];
.global .align 1 .b8 _ZN34_INTERNAL_a8862ecf_4_k_cu_d25ef6a64cuda3std3__45__cpo4rendE[1];
.global .align 1 .b8 _ZN34_INTERNAL_a8862ecf_4_k_cu_d25ef6a64cuda3std3__45__cpo7crbeginE[1];
.global .align 1 .b8 _ZN34_INTERNAL_a8862ecf_4_k_cu_d25ef6a64cuda3std3__45__cpo5crendE[1];
.global .align 1 .b8 _ZN34_INTERNAL_a8862ecf_4_k_cu_d25ef6a64cuda3std3__436_GLOBAL__N__a8862ecf_4_k_cu_d25ef6a66ignoreE[1];
.global .align 1 .b8 _ZN34_INTERNAL_a8862ecf_4_k_cu_d25ef6a64cuda3std3__419piecewise_constructE[1];
.global .align 1 .b8 _ZN34_INTERNAL_a8862ecf_4_k_cu_d25ef6a64cuda3std3__48in_placeE[1];
.global .align 1 .b8 _ZN34_INTERNAL_a8862ecf_4_k_cu_d25ef6a64cuda3std3__420unreachable_sentinelE[1];
.global .align 1 .b8 _ZN34_INTERNAL_a8862ecf_4_k_cu_d25ef6a64cuda3std3__47nulloptE[1];
.global .align 1 .b8 _ZN34_INTERNAL_a8862ecf_4_k_cu_d25ef6a64cuda3std3__48unexpectE[1];
.global .align 1 .b8 _ZN34_INTERNAL_a8862ecf_4_k_cu_d25ef6a64cuda3std6ranges3__45__cpo4swapE[1];
.global .align 1 .b8 _ZN34_INTERNAL_a8862ecf_4_k_cu_d25ef6a64cuda3std6ranges3__45__cpo9iter_moveE[1];
.global .align 1 .b8 _ZN34_INTERNAL_a8862ecf_4_k_cu_d25ef6a64cuda3std6ranges3__45__cpo5beginE[1];
.global .align 1 .b8 _ZN34_INTERNAL_a8862ecf_4_k_cu_d25ef6a64cuda3std6ranges3__45__cpo3endE[1];
.global .align 1 .b8 _ZN34_INTERNAL_a8862ecf_4_k_cu_d25ef6a64cuda3std6ranges3__45__cpo6cbeginE[1];
.global .align 1 .b8 _ZN34_INTERNAL_a8862ecf_4_k_cu_d25ef6a64cuda3std6ranges3__45__cpo4cendE[1];
.global .align 1 .b8 _ZN34_INTERNAL_a8862ecf_4_k_cu_d25ef6a64cuda3std6ranges3__45__cpo7advanceE[1];
.global .align 1 .b8 _ZN34_INTERNAL_a8862ecf_4_k_cu_d25ef6a64cuda3std6ranges3__45__cpo9iter_swapE[1];
.global .align 1 .b8 _ZN34_INTERNAL_a8862ecf_4_k_cu_d25ef6a64cuda3std6ranges3__45__cpo4nextE[1];
.global .align 1 .b8 _ZN34_INTERNAL_a8862ecf_4_k_cu_d25ef6a64cuda3std6ranges3__45__cpo4prevE[1];
.global .align 1 .b8 _ZN34_INTERNAL_a8862ecf_4_k_cu_d25ef6a64cuda3std6ranges3__45__cpo4dataE[1];
.global .align 1 .b8 _ZN34_INTERNAL_a8862ecf_4_k_cu_d25ef6a64cuda3std6ranges3__45__cpo5cdataE[1];
.global .align 1 .b8 _ZN34_INTERNAL_a8862ecf_4_k_cu_d25ef6a64cuda3std6ranges3__45__cpo4sizeE[1];
.global .align 1 .b8 _ZN34_INTERNAL_a8862ecf_4_k_cu_d25ef6a64cuda3std6ranges3__45__cpo5ssizeE[1];
.global .align 1 .b8 _ZN34_INTERNAL_a8862ecf_4_k_cu_d25ef6a64cuda3std6ranges3__45__cpo8distanceE[1];
.global .align 1 .b8 _ZN34_INTERNAL_a8862ecf_4_k_cu_d25ef6a66thrust24THRUST_300001_SM_1000_NS8cuda_cub3parE[1];
.global .align 1 .b8 _ZN34_INTERNAL_a8862ecf_4_k_cu_d25ef6a66thrust24THRUST_300001_SM_1000_NS8cuda_cub10par_nosyncE[1];
.global .align 1 .b8 _ZN34_INTERNAL_a8862ecf_4_k_cu_d25ef6a66thrust24THRUST_300001_SM_1000_NS6system6detail10sequential3seqE[1];
.global .align 1 .b8 _ZN34_INTERNAL_a8862ecf_4_k_cu_d25ef6a66thrust24THRUST_300001_SM_1000_NS12placeholders2_1E[1];
.global .align 1 .b8 _ZN34_INTERNAL_a8862ecf_4_k_cu_d25ef6a66thrust24THRUST_300001_SM_1000_NS12placeholders2_2E[1];
.global .align 1 .b8 _ZN34_INTERNAL_a8862ecf_4_k_cu_d25ef6a66thrust24THRUST_300001_SM_1000_NS12placeholders2_3E[1];
.global .align 1 .b8 _ZN34_INTERNAL_a8862ecf_4_k_cu_d25ef6a66thrust24THRUST_300001_SM_1000_NS12placeholders2_4E[1];
.global .align 1 .b8 _ZN34_INTERNAL_a8862ecf_4_k_cu_d25ef6a66thrust24THRUST_300001_SM_1000_NS12placeholders2_5E[1];
.global .align 1 .b8 _ZN34_INTERNAL_a8862ecf_4_k_cu_d25ef6a66thrust24THRUST_300001_SM_1000_NS12placeholders2_6E[1];
.global .align 1 .b8 _ZN34_INTERNAL_a8862ecf_4_k_cu_d25ef6a66thrust24THRUST_300001_SM_1000_NS12placeholders2_7E[1];
.global .align 1 .b8 _ZN34_INTERNAL_a8862ecf_4_k_cu_d25ef6a66thrust24THRUST_300001_SM_1000_NS12placeholders2_8E[1];
.global .align 1 .b8 _ZN34_INTERNAL_a8862ecf_4_k_cu_d25ef6a66thrust24THRUST_300001_SM_1000_NS12placeholders2_9E[1];
.global .align 1 .b8 _ZN34_INTERNAL_a8862ecf_4_k_cu_d25ef6a66thrust24THRUST_300001_SM_1000_NS12placeholders3_10E[1];
.global .align 1 .b8 _ZN34_INTERNAL_a8862ecf_4_k_cu_d25ef6a66thrust24THRUST_300001_SM_1000_NS3seqE[1];
.extern .shared .align 16 .b8 _ZN4ares12neuromorphic4cuda10shared_memE[];

.visible .entry _ZN3cub18CUB_300001_SM_10006detail11EmptyKernelIvEEvv()
{


	ret;

}
	// .globl	_ZN3cub18CUB_300001_SM_10006detail8for_each13static_kernelINS2_12policy_hub_t12policy_500_tElN6thrust24THRUST_300001_SM_1000_NS8cuda_cub6__fill7functorINS7_10device_ptrIfEEfEEEEvT0_T1_
.visible .entry _ZN3cub18CUB_300001_SM_10006detail8for_each13static_kernelINS2_12policy_hub_t12policy_500_tElN6thrust24THRUST_300001_SM_1000_NS8cuda_cub6__fill7functorINS7_10device_ptrIfEEfEEEEvT0_T1_(
	.param .u64 _ZN3cub18CUB_300001_SM_10006detail8for_each13static_kernelINS2_12policy_hub_t12policy_500_tElN6thrust24THRUST_300001_SM_1000_NS8cuda_cub6__fill7functorINS7_10device_ptrIfEEfEEEEvT0_T1__param_0,
	.param .align 8 .b8 _ZN3cub18CUB_300001_SM_10006detail8for_each13static_kernelINS2_12policy_hub_t12policy_500_tElN6thrust24THRUST_300001_SM_1000_NS8cuda_cub6__fill7functorINS7_10device_ptrIfEEfEEEEvT0_T1__param_1[16]
)
.maxntid 256
{
	.reg .pred 	%p<4>;
	.reg .b16 	%rs<5>;
	.reg .b32 	%r<10>;
	.reg .b32 	%f<3>;
	.reg .b64 	%rd<17>;

	ld.param.f32 	%f2, [_ZN3cub18CUB_300001_SM_10006detail8for_each13static_kernelINS2_12policy_hub_t12policy_500_tElN6thrust24THRUST_300001_SM_1000_NS8cuda_cub6__fill7functorINS7_10device_ptrIfEEfEEEEvT0_T1__param_1+8];
	ld.param.u64 	%rd5, [_ZN3cub18CUB_300001_SM_10006detail8for_each13static_kernelINS2_12policy_hub_t12policy_500_tElN6thrust24THRUST_300001_SM_1000_NS8cuda_cub6__fill7functorINS7_10device_ptrIfEEfEEEEvT0_T1__param_1];
	ld.param.u64 	%rd6, [_ZN3cub18CUB_300001_SM_10006detail8for_each13static_kernelINS2_12policy_hub_t12policy_500_tElN6thrust24THRUST_300001_SM_1000_NS8cuda_cub6__fill7functorINS7_10device_ptrIfEEfEEEEvT0_T1__param_0];
	mov.u32 	%r7, %ctaid.x;
	mul.wide.u32 	%rd1, %r7, 512;
	sub.s64 	%rd2, %rd6, %rd1;
	setp.lt.s64 	%p1, %rd2, 512;
	@%p1 bra 	$L__BB1_2;
	mov.u32 	%r9, %tid.x;
	cvta.to.global.u64 	%rd12, %rd5;
	cvt.u64.u32 	%rd13, %r9;
	add.s64 	%rd14, %rd1, %rd13;
	shl.b64 	%rd15, %rd14, 2;
	add.s64 	%rd16, %rd12, %rd15;
	st.global.f32 	[%rd16], %f2;
	st.global.f32 	[%rd16+1024], %f2;
	bra.uni 	$L__BB1_6;
$L__BB1_2:
	cvta.to.global.u64 	%rd7, %rd5;
	mov.u32 	%r1, %tid.x;
	cvt.s64.s32 	%rd3, %rd2;
	cvt.u64.u32 	%rd8, %r1;
	setp.le.s64 	%p2, %rd3, %rd8;
	add.s64 	%rd9, %rd1, %rd8;
	shl.b64 	%rd10, %rd9, 2;
	add.s64 	%rd4, %rd7, %rd10;
	@%p2 bra 	$L__BB1_4;
	st.global.f32 	[%rd4], %f2;
$L__BB1_4:
	add.s32 	%r8, %r1, 256;
	cvt.u64.u32 	%rd11, %r8;
	setp.le.s64 	%p3, %rd3, %rd11;
	@%p3 bra 	$L__BB1_6;
	st.global.f32 	[%rd4+1024], %f2;
$L__BB1_6:
	ret;

}
	// .globl	_ZN4ares12neuromorphic4cuda24lif_neuron_update_kernelEPfPKfS4_Pbfffffi
.visible .entry _ZN4ares12neuromorphic4cuda24lif_neuron_update_kernelEPfPKfS4_Pbfffffi(
	.param .u64 .ptr .align 1 _ZN4ares12neuromorphic4cuda24lif_neuron_update_kernelEPfPKfS4_Pbfffffi_param_0,
	.param .u64 .ptr .align 1 _ZN4ares12neuromorphic4cuda24lif_neuron_update_kernelEPfPKfS4_Pbfffffi_param_1,
	.param .u64 .ptr .align 1 _ZN4ares12neuromorphic4cuda24lif_neuron_update_kernelEPfPKfS4_Pbfffffi_param_2,
	.param .u64 .ptr .align 1 _ZN4ares12neuromorphic4cuda24lif_neuron_update_kernelEPfPKfS4_Pbfffffi_param_3,
	.param .f32 _ZN4ares12neuromorphic4cuda24lif_neuron_update_kernelEPfPKfS4_Pbfffffi_param_4,
	.param .f32 _ZN4ares12neuromorphic4cuda24lif_neuron_update_kernelEPfPKfS4_Pbfffffi_param_5,
	.param .f32 _ZN4ares12neuromorphic4cuda24lif_neuron_update_kernelEPfPKfS4_Pbfffffi_param_6,
	.param .f32 _ZN4ares12neuromorphic4cuda24lif_neuron_update_kernelEPfPKfS4_Pbfffffi_param_7,
	.param .f32 _ZN4ares12neuromorphic4cuda24lif_neuron_update_kernelEPfPKfS4_Pbfffffi_param_8,
	.param .u32 _ZN4ares12neuromorphic4cuda24lif_neuron_update_kernelEPfPKfS4_Pbfffffi_param_9
)
{
	.reg .pred 	%p<5>;
	.reg .b16 	%rs<4>;
	.reg .b32 	%r<11>;
	.reg .b32 	%f<18>;
	.reg .b64 	%rd<20>;

	ld.param.u64 	%rd6, [_ZN4ares12neuromorphic4cuda24lif_neuron_update_kernelEPfPKfS4_Pbfffffi_param_0];
	ld.param.u64 	%rd7, [_ZN4ares12neuromorphic4cuda24lif_neuron_update_kernelEPfPKfS4_Pbfffffi_param_1];
	ld.param.u64 	%rd8, [_ZN4ares12neuromorphic4cuda24lif_neuron_update_kernelEPfPKfS4_Pbfffffi_param_2];
	ld.param.u64 	%rd9, [_ZN4ares12neuromorphic4cuda24lif_neuron_update_kernelEPfPKfS4_Pbfffffi_param_3];
	ld.param.f32 	%f6, [_ZN4ares12neuromorphic4cuda24lif_neuron_update_kernelEPfPKfS4_Pbfffffi_param_4];
	ld.param.f32 	%f7, [_ZN4ares12neuromorphic4cuda24lif_neuron_update_kernelEPfPKfS4_Pbfffffi_param_5];
	ld.param.f32 	%f8, [_ZN4ares12neuromorphic4cuda24lif_neuron_update_kernelEPfPKfS4_Pbfffffi_param_6];
	ld.param.f32 	%f9, [_ZN4ares12neuromorphic4cuda24lif_neuron_update_kernelEPfPKfS4_Pbfffffi_param_7];
	ld.param.f32 	%f10, [_ZN4ares12neuromorphic4cuda24lif_neuron_update_kernelEPfPKfS4_Pbfffffi_param_8];
	ld.param.u32 	%r6, [_ZN4ares12neuromorphic4cuda24lif_neuron_update_kernelEPfPKfS4_Pbfffffi_param_9];
	cvta.to.global.u64 	%rd1, %rd9;
	mov.u32 	%r7, %ctaid.x;
	mov.u32 	%r1, %ntid.x;
	mov.u32 	%r8, %tid.x;
	mad.lo.s32 	%r10, %r7, %r1, %r8;
	setp.ge.s32 	%p1, %r10, %r6;
	@%p1 bra 	$L__BB2_8;
	add.f32 	%f1, %f8, 0f3DCCCCCD;
	mov.u32 	%r9, %nctaid.x;
	mul.lo.s32 	%r3, %r9, %r1;
	cvta.to.global.u64 	%rd2, %rd6;
	cvta.to.global.u64 	%rd3, %rd7;
	cvta.to.global.u64 	%rd4, %rd8;
$L__BB2_2:
	mul.wide.s32 	%rd10, %r10, 4;
	add.s64 	%rd5, %rd2, %rd10;
	ld.global.f32 	%f2, [%rd5];
	setp.leu.f32 	%p2, %f2, %f1;
	@%p2 bra 	$L__BB2_6;
	add.s64 	%rd14, %rd3, %rd10;
	ld.global.nc.f32 	%f11, [%rd14];
	add.s64 	%rd15, %rd4, %rd10;
	ld.global.nc.f32 	%f12, [%rd15];
	add.f32 	%f13, %f11, %f12;
	sub.f32 	%f14, %f6, %f2;
	add.f32 	%f15, %f14, %f13;
	div.rn.f32 	%f16, %f15, %f9;
	fma.rn.f32 	%f17, %f10, %f16, %f2;
	setp.leu.f32 	%p3, %f17, %f7;
	@%p3 bra 	$L__BB2_5;
	cvt.s64.s32 	%rd18, %r10;
	add.s64 	%rd19, %rd1, %rd18;
	mov.b16 	%rs3, 1;
	st.global.u8 	[%rd19], %rs3;
	mov.f32 	%f17, %f8;
	bra.uni 	$L__BB2_7;
$L__BB2_5:
	cvt.s64.s32 	%rd16, %r10;
	add.s64 	%rd17, %rd1, %rd16;
	mov.b16 	%rs2, 0;
	st.global.u8 	[%rd17], %rs2;
	bra.uni 	$L__BB2_7;
$L__BB2_6:
	cvt.s64.s32 	%rd11, %r10;
	add.s64 	%rd12, %rd1, %rd11;
	mov.b16 	%rs1, 0;
	st.global.u8 	[%rd12], %rs1;
	add.f32 	%f17, %f2, 0f3F000000;
$L__BB2_7:
	st.global.f32 	[%rd5], %f17;
	add.s32 	%r10, %r10, %r3;
	setp.lt.s32 	%p4, %r10, %r6;
	@%p4 bra 	$L__BB2_2;
$L__BB2_8:
	ret;

}
	// .globl	_ZN4ares12neuromorphic4cuda25adex_neuron_update_kernelEPfS2_PKfPbffffffffffi
.visible .entry _ZN4ares12neuromorphic4cuda25adex_neuron_update_kernelEPfS2_PKfPbffffffffffi(
	.param .u64 .ptr .align 1 _ZN4ares12neuromorphic4cuda25adex_neuron_update_kernelEPfS2_PKfPbffffffffffi_param_0,
	.param .u64 .ptr .align 1 _ZN4ares12neuromorphic4cuda25adex_neuron_update_kernelEPfS2_PKfPbffffffffffi_param_1,
	.param .u64 .ptr .align 1 _ZN4ares12neuromorphic4cuda25adex_neuron_update_kernelEPfS2_PKfPbffffffffffi_param_2,
	.param .u64 .ptr .align 1 _ZN4ares12neuromorphic4cuda25adex_neuron_update_kernelEPfS2_PKfPbffffffffffi_param_3,
	.param .f32 _ZN4ares12neuromorphic4cuda25adex_neuron_update_kernelEPfS2_PKfPbffffffffffi_param_4,
	.param .f32 _ZN4ares12neuromorphic4cuda25adex_neuron_update_kernelEPfS2_PKfPbffffffffffi_param_5,
	.param .f32 _ZN4ares12neuromorphic4cuda25adex_neuron_update_kernelEPfS2_PKfPbffffffffffi_param_6,
	.param .f32 _ZN4ares12neuromorphic4cuda25adex_neuron_update_kernelEPfS2_PKfPbffffffffffi_param_7,
	.param .f32 _ZN4ares12neuromorphic4cuda25adex_neuron_update_kernelEPfS2_PKfPbffffffffffi_param_8,
	.param .f32 _ZN4ares12neuromorphic4cuda25adex_neuron_update_kernelEPfS2_PKfPbffffffffffi_param_9,
	.param .f32 _ZN4ares12neuromorphic4cuda25adex_neuron_update_kernelEPfS2_PKfPbffffffffffi_param_10,
	.param .f32 _ZN4ares12neuromorphic4cuda25adex_neuron_update_kernelEPfS2_PKfPbffffffffffi_param_11,
	.param .f32 _ZN4ares12neuromorphic4cuda25adex_neuron_update_kernelEPfS2_PKfPbffffffffffi_param_12,
	.param .f32 _ZN4ares12neuromorphic4cuda25adex_neuron_update_kernelEPfS2_PKfPbffffffffffi_param_13,
	.param .u32 _ZN4ares12neuromorphic4cuda25adex_neuron_update_kernelEPfS2_PKfPbffffffffffi_param_14
)
{
	.reg .pred 	%p<3>;
	.reg .b16 	%rs<3>;
	.reg .b32 	%r<11>;
	.reg .b32 	%f<39>;
	.reg .b64 	%rd<17>;

	ld.param.u64 	%rd4, [_ZN4ares12neuromorphic4cuda25adex_neuron_update_kernelEPfS2_PKfPbffffffffffi_param_0];
	ld.param.u64 	%rd5, [_ZN4ares12neuromorphic4cuda25adex_neuron_update_kernelEPfS2_PKfPbffffffffffi_param_1];
	ld.param.u64 	%rd6, [_ZN4ares12neuromorphic4cuda25adex_neuron_update_kernelEPfS2_PKfPbffffffffffi_param_2];
	ld.param.u64 	%rd7, [_ZN4ares12neuromorphic4cuda25adex_neuron_update_kernelEPfS2_PKfPbffffffffffi_param_3];
	ld.param.f32 	%f6, [_ZN4ares12neuromorphic4cuda25adex_neuron_update_kernelEPfS2_PKfPbffffffffffi_param_4];
	ld.param.f32 	%f7, [_ZN4ares12neuromorphic4cuda25adex_neuron_update_kernelEPfS2_PKfPbffffffffffi_param_5];
	ld.param.f32 	%f8, [_ZN4ares12neuromorphic4cuda25adex_neuron_update_kernelEPfS2_PKfPbffffffffffi_param_6];
	ld.param.f32 	%f9, [_ZN4ares12neuromorphic4cuda25adex_neuron_update_kernelEPfS2_PKfPbffffffffffi_param_7];
	ld.param.f32 	%f10, [_ZN4ares12neuromorphic4cuda25adex_neuron_update_kernelEPfS2_PKfPbffffffffffi_param_8];
	ld.param.f32 	%f11, [_ZN4ares12neuromorphic4cuda25adex_neuron_update_kernelEPfS2_PKfPbffffffffffi_param_9];
	ld.param.f32 	%f12, [_ZN4ares12neuromorphic4cuda25adex_neuron_update_kernelEPfS2_PKfPbffffffffffi_param_10];
	ld.param.f32 	%f13, [_ZN4ares12neuromorphic4cuda25adex_neuron_update_kernelEPfS2_PKfPbffffffffffi_param_11];
	ld.param.f32 	%f37, [_ZN4ares12neuromorphic4cuda25adex_neuron_update_kernelEPfS2_PKfPbffffffffffi_param_12];
	ld.param.f32 	%f15, [_ZN4ares12neuromorphic4cuda25adex_neuron_update_kernelEPfS2_PKfPbffffffffffi_param_13];
	ld.param.u32 	%r4, [_ZN4ares12neuromorphic4cuda25adex_neuron_update_kernelEPfS2_PKfPbffffffffffi_param_14];
	cvta.to.global.u64 	%rd1, %rd7;
	mov.u32 	%r5, %ctaid.x;
	mov.u32 	%r1, %ntid.x;
	mov.u32 	%r2, %tid.x;
	mad.lo.s32 	%r3, %r5, %r1, %r2;
	setp.ge.s32 	%p1, %r3, %r4;
	@%p1 bra 	$L__BB3_5;
	cvta.to.global.u64 	%rd8, %rd4;
	cvta.to.global.u64 	%rd9, %rd5;
	cvta.to.global.u64 	%rd10, %rd6;
	mul.wide.s32 	%rd11, %r3, 4;
	add.s64 	%rd2, %rd8, %rd11;
	ld.global.f32 	%f16, [%rd2];
	shl.b32 	%r6, %r2, 2;
	mov.u32 	%r7, _ZN4ares12neuromorphic4cuda10shared_memE;
	add.s32 	%r8, %r7, %r6;
	st.shared.f32 	[%r8], %f16;
	add.s64 	%rd3, %rd9, %rd11;
	ld.global.f32 	%f17, [%rd3];
	shl.b32 	%r9, %r1, 2;
	add.s32 	%r10, %r8, %r9;
	st.shared.f32 	[%r10], %f17;
	bar.sync 	0;
	ld.shared.f32 	%f18, [%r8];
	ld.shared.f32 	%f19, [%r10];
	add.s64 	%rd12, %rd10, %rd11;
	ld.global.nc.f32 	%f20, [%rd12];
	sub.f32 	%f21, %f18, %f9;
	div.rn.f32 	%f22, %f21, %f10;
	mul.f32 	%f23, %f22, 0f3FB8AA3B;
	ex2.approx.f32 	%f24, %f23;
	min.f32 	%f25, %f24, 0f447A0000;
	sub.f32 	%f26, %f8, %f18;
	mul.f32 	%f27, %f7, %f10;
	mul.f32 	%f28, %f27, %f25;
	fma.rn.f32 	%f29, %f7, %f26, %f28;
	sub.f32 	%f30, %f29, %f19;
	add.f32 	%f31, %f20, %f30;
	div.rn.f32 	%f32, %f31, %f6;
	sub.f32 	%f33, %f18, %f8;
	mul.f32 	%f34, %f11, %f33;
	sub.f32 	%f35, %f34, %f19;
	div.rn.f32 	%f36, %f35, %f12;
	fma.rn.f32 	%f1, %f15, %f32, %f18;
	fma.rn.f32 	%f38, %f15, %f36, %f19;
	setp.leu.f32 	%p2, %f1, 0f00000000;
	@%p2 bra 	$L__BB3_3;
	cvt.s64.s32 	%rd15, %r3;
	add.s64 	%rd16, %rd1, %rd15;
	mov.b16 	%rs2, 1;
	st.global.u8 	[%rd16], %rs2;
	add.f32 	%f38, %f13, %f38;
	bra.uni 	$L__BB3_4;
$L__BB3_3:
	cvt.s64.s32 	%rd13, %r3;
	add.s64 	%rd14, %rd1, %rd13;
	mov.b16 	%rs1, 0;
	st.global.u8 	[%rd14], %rs1;
	mov.f32 	%f37, %f1;
$L__BB3_4:
	st.global.f32 	[%rd2], %f37;
	st.global.f32 	[%rd3], %f38;
$L__BB3_5:
	ret;

}
	// .globl	_ZN4ares12neuromorphic4cuda33sparse_synapse_propagation_kernelEPKiS3_PKfPKbPfi
.visible .entry _ZN4ares12neuromorphic4cuda33sparse_synapse_propagation_kernelEPKiS3_PKfPKbPfi(
	.param .u64 .ptr .align 1 _ZN4ares12neuromorphic4cuda33sparse_synapse_propagation_kernelEPKiS3_PKfPKbPfi_param_0,
	.param .u64 .ptr .align 1 _ZN4ares12neuromorphic4cuda33sparse_synapse_propagation_kernelEPKiS3_PKfPKbPfi_param_1,
	.param .u64 .ptr .align 1 _ZN4ares12neuromorphic4cuda33sparse_synapse_propagation_kernelEPKiS3_PKfPKbPfi_param_2,
	.param .u64 .ptr .align 1 _ZN4ares12neuromorphic4cuda33sparse_synapse_propagation_kernelEPKiS3_PKfPKbPfi_param_3,
	.param .u64 .ptr .align 1 _ZN4ares12neuromorphic4cuda33sparse_synapse_propagation_kernelEPKiS3_PKfPKbPfi_param_4,
	.param .u32 _ZN4ares12neuromorphic4cuda33sparse_synapse_propagation_kernelEPKiS3_PKfPKbPfi_param_5
)
{
	.reg .pred 	%p<12>;
	.reg .b16 	%rs<3>;
	.reg .b32 	%r<65>;
	.reg .b32 	%f<59>;
	.reg .b64 	%rd<85>;

	ld.param.u64 	%rd4, [_ZN4ares12neuromorphic4cuda33sparse_synapse_propagation_kernelEPKiS3_PKfPKbPfi_param_0];
	ld.param.u64 	%rd6, [_ZN4ares12neuromorphic4cuda33sparse_synapse_propagation_kernelEPKiS3_PKfPKbPfi_param_1];
	ld.param.u64 	%rd7, [_ZN4ares12neuromorphic4cuda33sparse_synapse_propagation_kernelEPKiS3_PKfPKbPfi_param_2];
	ld.param.u64 	%rd5, [_ZN4ares12neuromorphic4cuda33sparse_synapse_propagation_kernelEPKiS3_PKfPKbPfi_param_3];
	ld.param.u64 	%rd8, [_ZN4ares12neuromorphic4cuda33sparse_synapse_propagation_kernelEPKiS3_PKfPKbPfi_param_4];
	ld.param.u32 	%r23, [_ZN4ares12neuromorphic4cuda33sparse_synapse_propagation_kernelEPKiS3_PKfPKbPfi_param_5];
	cvta.to.global.u64 	%rd1, %rd8;
	cvta.to.global.u64 	%rd2, %rd7;
	cvta.to.global.u64 	%rd3, %rd6;
	mov.u32 	%r24, %ctaid.x;
	mov.u32 	%r25, %ntid.x;
	mov.u32 	%r26, %tid.x;
	mad.lo.s32 	%r1, %r24, %r25, %r26;
	setp.ge.s32 	%p1, %r1, %r23;
	@%p1 bra 	$L__BB4_15;
	cvta.to.global.u64 	%rd9, %rd5;
	cvt.s64.s32 	%rd10, %r1;
	add.s64 	%rd11, %rd9, %rd10;
	ld.global.nc.u8 	%rs1, [%rd11];
	cvt.u16.u8 	%rs2, %rs1;
	setp.eq.s16 	%p2, %rs2, 0;
	@%p2 bra 	$L__BB4_15;
	cvta.to.global.u64 	%rd12, %rd4;
	mul.wide.s32 	%rd13, %r1, 4;
	add.s64 	%rd14, %rd12, %rd13;
	ld.global.nc.u32 	%r60, [%rd14];
	ld.global.nc.u32 	%r3, [%rd14+4];
	setp.ge.s32 	%p3, %r60, %r3;
	@%p3 bra 	$L__BB4_15;
	sub.s32 	%r4, %r3, %r60;
	sub.s32 	%r27, %r60, %r3;
	setp.gt.u32 	%p4, %r27, -16;
	@%p4 bra 	$L__BB4_6;
	and.b32  	%r28, %r4, -16;
	neg.s32 	%r58, %r28;
$L__BB4_5:
	.pragma "nounroll";
	mul.wide.s32 	%rd15, %r60, 4;
	add.s64 	%rd16, %rd3, %rd15;
	add.s64 	%rd17, %rd2, %rd15;
	ld.global.nc.u32 	%r29, [%rd16];
	ld.global.nc.f32 	%f1, [%rd17];
	mul.wide.s32 	%rd18, %r29, 4;
	add.s64 	%rd19, %rd1, %rd18;
	atom.global.add.f32 	%f2, [%rd19], %f1;
	ld.global.nc.u32 	%r30, [%rd16+4];
	ld.global.nc.f32 	%f3, [%rd17+4];
	mul.wide.s32 	%rd20, %r30, 4;
	add.s64 	%rd21, %rd1, %rd20;
	atom.global.add.f32 	%f4, [%rd21], %f3;
	ld.global.nc.u32 	%r31, [%rd16+8];
	ld.global.nc.f32 	%f5, [%rd17+8];
	mul.wide.s32 	%rd22, %r31, 4;
	add.s64 	%rd23, %rd1, %rd22;
	atom.global.add.f32 	%f6, [%rd23], %f5;
	ld.global.nc.u32 	%r32, [%rd16+12];
	ld.global.nc.f32 	%f7, [%rd17+12];
	mul.wide.s32 	%rd24, %r32, 4;
	add.s64 	%rd25, %rd1, %rd24;
	atom.global.add.f32 	%f8, [%rd25], %f7;
	ld.global.nc.u32 	%r33, [%rd16+16];
	ld.global.nc.f32 	%f9, [%rd17+16];
	mul.wide.s32 	%rd26, %r33, 4;
	add.s64 	%rd27, %rd1, %rd26;
	atom.global.add.f32 	%f10, [%rd27], %f9;
	ld.global.nc.u32 	%r34, [%rd16+20];
	ld.global.nc.f32 	%f11, [%rd17+20];
	mul.wide.s32 	%rd28, %r34, 4;
	add.s64 	%rd29, %rd1, %rd28;
	atom.global.add.f32 	%f12, [%rd29], %f11;
	ld.global.nc.u32 	%r35, [%rd16+24];
	ld.global.nc.f32 	%f13, [%rd17+24];
	mul.wide.s32 	%rd30, %r35, 4;
	add.s64 	%rd31, %rd1, %rd30;
	atom.global.add.f32 	%f14, [%rd31], %f13;
	ld.global.nc.u32 	%r36, [%rd16+28];
	ld.global.nc.f32 	%f15, [%rd17+28];
	mul.wide.s32 	%rd32, %r36, 4;
	add.s64 	%rd33, %rd1, %rd32;
	atom.global.add.f32 	%f16, [%rd33], %f15;
	ld.global.nc.u32 	%r37, [%rd16+32];
	ld.global.nc.f32 	%f17, [%rd17+32];
	mul.wide.s32 	%rd34, %r37, 4;
	add.s64 	%rd35, %rd1, %rd34;
	atom.global.add.f32 	%f18, [%rd35], %f17;
	ld.global.nc.u32 	%r38, [%rd16+36];
	ld.global.nc.f32 	%f19, [%rd17+36];
	mul.wide.s32 	%rd36, %r38, 4;
	add.s64 	%rd37, %rd1, %rd36;
	atom.global.add.f32 	%f20, [%rd37], %f19;
	ld.global.nc.u32 	%r39, [%rd16+40];
	ld.global.nc.f32 	%f21, [%rd17+40];
	mul.wide.s32 	%rd38, %r39, 4;
	add.s64 	%rd39, %rd1, %rd38;
	atom.global.add.f32 	%f22, [%rd39], %f21;
	ld.global.nc.u32 	%r40, [%rd16+44];
	ld.global.nc.f32 	%f23, [%rd17+44];
	mul.wide.s32 	%rd40, %r40, 4;
	add.s64 	%rd41, %rd1, %rd40;
	atom.global.add.f32 	%f24, [%rd41], %f23;
	ld.global.nc.u32 	%r41, [%rd16+48];
	ld.global.nc.f32 	%f25, [%rd17+48];
	mul.wide.s32 	%rd42, %r41, 4;
	add.s64 	%rd43, %rd1, %rd42;
	atom.global.add.f32 	%f26, [%rd43], %f25;
	ld.global.nc.u32 	%r42, [%rd16+52];
	ld.global.nc.f32 	%f27, [%rd17+52];
	mul.wide.s32 	%rd44, %r42, 4;
	add.s64 	%rd45, %rd1, %rd44;
	atom.global.add.f32 	%f28, [%rd45], %f27;
	ld.global.nc.u32 	%r43, [%rd16+56];
	ld.global.nc.f32 	%f29, [%rd17+56];
	mul.wide.s32 	%rd46, %r43, 4;
	add.s64 	%rd47, %rd1, %rd46;
	atom.global.add.f32 	%f30, [%rd47], %f29;
	ld.global.nc.u32 	%r44, [%rd16+60];
	ld.global.nc.f32 	%f31, [%rd17+60];
	mul.wide.s32 	%rd48, %r44, 4;
	add.s64 	%rd49, %rd1, %rd48;
	atom.global.add.f32 	%f32, [%rd49], %f31;
	add.s32 	%r60, %r60, 16;
	add.s32 	%r58, %r58, 16;
	setp.ne.s32 	%p5, %r58, 0;
	@%p5 bra 	$L__BB4_5;
$L__BB4_6:
	and.b32  	%r11, %r4, 15;
	setp.eq.s32 	%p6, %r11, 0;
	@%p6 bra 	$L__BB4_15;
	and.b32  	%r12, %r4, 7;
	setp.lt.u32 	%p7, %r11, 8;
	@%p7 bra 	$L__BB4_9;
	mul.wide.s32 	%rd50, %r60, 4;
	add.s64 	%rd51, %rd3, %rd50;
	ld.global.nc.u32 	%r45, [%rd51];
	add.s64 	%rd52, %rd2, %rd50;
	ld.global.nc.f32 	%f33, [%rd52];
	mul.wide.s32 	%rd53, %r45, 4;
	add.s64 	%rd54, %rd1, %rd53;
	atom.global.add.f32 	%f34, [%rd54], %f33;
	ld.global.nc.u32 	%r46, [%rd51+4];
	ld.global.nc.f32 	%f35, [%rd52+4];
	mul.wide.s32 	%rd55, %r46, 4;
	add.s64 	%rd56, %rd1, %rd55;
	atom.global.add.f32 	%f36, [%rd56], %f35;
	ld.global.nc.u32 	%r47, [%rd51+8];
	ld.global.nc.f32 	%f37, [%rd52+8];
	mul.wide.s32 	%rd57, %r47, 4;
	add.s64 	%rd58, %rd1, %rd57;
	atom.global.add.f32 	%f38, [%rd58], %f37;
	ld.global.nc.u32 	%r48, [%rd51+12];
	ld.global.nc.f32 	%f39, [%rd52+12];
	mul.wide.s32 	%rd59, %r48, 4;
	add.s64 	%rd60, %rd1, %rd59;
	atom.global.add.f32 	%f40, [%rd60], %f39;
	ld.global.nc.u32 	%r49, [%rd51+16];
	ld.global.nc.f32 	%f41, [%rd52+16];
	mul.wide.s32 	%rd61, %r49, 4;
	add.s64 	%rd62, %rd1, %rd61;
	atom.global.add.f32 	%f42, [%rd62], %f41;
	ld.global.nc.u32 	%r50, [%rd51+20];
	ld.global.nc.f32 	%f43, [%rd52+20];
	mul.wide.s32 	%rd63, %r50, 4;
	add.s64 	%rd64, %rd1, %rd63;
	atom.global.add.f32 	%f44, [%rd64], %f43;
	ld.global.nc.u32 	%r51, [%rd51+24];
	ld.global.nc.f32 	%f45, [%rd52+24];
	mul.wide.s32 	%rd65, %r51, 4;
	add.s64 	%rd66, %rd1, %rd65;
	atom.global.add.f32 	%f46, [%rd66], %f45;
	ld.global.nc.u32 	%r52, [%rd51+28];
	ld.global.nc.f32 	%f47, [%rd52+28];
	mul.wide.s32 	%rd67, %r52, 4;
	add.s64 	%rd68, %rd1, %rd67;
	atom.global.add.f32 	%f48, [%rd68], %f47;
	add.s32 	%r60, %r60, 8;
$L__BB4_9:
	setp.eq.s32 	%p8, %r12, 0;
	@%p8 bra 	$L__BB4_15;
	and.b32  	%r15, %r4, 3;
	setp.lt.u32 	%p9, %r12, 4;
	@%p9 bra 	$L__BB4_12;
	mul.wide.s32 	%rd69, %r60, 4;
	add.s64 	%rd70, %rd3, %rd69;
	ld.global.nc.u32 	%r53, [%rd70];
	add.s64 	%rd71, %rd2, %rd69;
	ld.global.nc.f32 	%f49, [%rd71];
	mul.wide.s32 	%rd72, %r53, 4;
	add.s64 	%rd73, %rd1, %rd72;
	atom.global.add.f32 	%f50, [%rd73], %f49;
	ld.global.nc.u32 	%r54, [%rd70+4];
	ld.global.nc.f32 	%f51, [%rd71+4];
	mul.wide.s32 	%rd74, %r54, 4;
	add.s64 	%rd75, %rd1, %rd74;
	atom.global.add.f32 	%f52, [%rd75], %f51;
	ld.global.nc.u32 	%r55, [%rd70+8];
	ld.global.nc.f32 	%f53, [%rd71+8];
	mul.wide.s32 	%rd76, %r55, 4;
	add.s64 	%rd77, %rd1, %rd76;
	atom.global.add.f32 	%f54, [%rd77], %f53;
	ld.global.nc.u32 	%r56, [%rd70+12];
	ld.global.nc.f32 	%f55, [%rd71+12];
	mul.wide.s32 	%rd78, %r56, 4;
	add.s64 	%rd79, %rd1, %rd78;
	atom.global.add.f32 	%f56, [%rd79], %f55;
	add.s32 	%r60, %r60, 4;
$L__BB4_12:
	setp.eq.s32 	%p10, %r15, 0;
	@%p10 bra 	$L__BB4_15;
	neg.s32 	%r63, %r15;
$L__BB4_14:
	.pragma "nounroll";
	mul.wide.s32 	%rd80, %r60, 4;
	add.s64 	%rd81, %rd2, %rd80;
	add.s64 	%rd82, %rd3, %rd80;
	ld.global.nc.u32 	%r57, [%rd82];
	ld.global.nc.f32 	%f57, [%rd81];
	mul.wide.s32 	%rd83, %r57, 4;
	add.s64 	%rd84, %rd1, %rd83;
	atom.global.add.f32 	%f58, [%rd84], %f57;
	add.s32 	%r60, %r60, 1;
	add.s32 	%r63, %r63, 1;
	setp.ne.s32 	%p11, %r63, 0;
	@%p11 bra 	$L__BB4_14;
$L__BB4_15:
	ret;

}
	// .globl	_ZN4ares12neuromorphic4cuda25stdp_weight_update_kernelEPfS2_S2_PKbS4_PKiS6_ffffffi
.visible .entry _ZN4ares12neuromorphic4cuda25stdp_weight_update_kernelEPfS2_S2_PKbS4_PKiS6_ffffffi(
	.param .u64 .ptr .align 1 _ZN4ares12neuromorphic4cuda25stdp_weight_update_kernelEPfS2_S2_PKbS4_PKiS6_ffffffi_param_0,
	.param .u64 .ptr .align 1 _ZN4ares12neuromorphic4cuda25stdp_weight_update_kernelEPfS2_S2_PKbS4_PKiS6_ffffffi_param_1,
	.param .u64 .ptr .align 1 _ZN4ares12neuromorphic4cuda25stdp_weight_update_kernelEPfS2_S2_PKbS4_PKiS6_ffffffi_param_2,
	.param .u64 .ptr .align 1 _ZN4ares12neuromorphic4cuda25stdp_weight_update_kernelEPfS2_S2_PKbS4_PKiS6_ffffffi_param_3,
	.param .u64 .ptr .align 1 _ZN4ares12neuromorphic4cuda25stdp_weight_update_kernelEPfS2_S2_PKbS4_PKiS6_ffffffi_param_4,
	.param .u64 .ptr .align 1 _ZN4ares12neuromorphic4cuda25stdp_weight_update_kernelEPfS2_S2_PKbS4_PKiS6_ffffffi_param_5,
	.param .u64 .ptr .align 1 _ZN4ares12neuromorphic4cuda25stdp_weight_update_kernelEPfS2_S2_PKbS4_PKiS6_ffffffi_param_6,
	.param .f32 _ZN4ares12neuromorphic4cuda25stdp_weight_update_kernelEPfS2_S2_PKbS4_PKiS6_ffffffi_param_7,
	.param .f32 _ZN4ares12neuromorphic4cuda25stdp_weight_update_kernelEPfS2_S2_PKbS4_PKiS6_ffffffi_param_8,
	.param .f32 _ZN4ares12neuromorphic4cuda25stdp_weight_update_kernelEPfS2_S2_PKbS4_PKiS6_ffffffi_param_9,
	.param .f32 _ZN4ares12neuromorphic4cuda25stdp_weight_update_kernelEPfS2_S2_PKbS4_PKiS6_ffffffi_param_10,
	.param .f32 _ZN4ares12neuromorphic4cuda25stdp_weight_update_kernelEPfS2_S2_PKbS4_PKiS6_ffffffi_param_11,
	.param .f32 _ZN4ares12neuromorphic4cuda25stdp_weight_update_kernelEPfS2_S2_PKbS4_PKiS6_ffffffi_param_12,
	.param .u32 _ZN4ares12neuromorphic4cuda25stdp_weight_update_kernelEPfS2_S2_PKbS4_PKiS6_ffffffi_param_13
)
{
	.reg .pred 	%p<8>;
	.reg .b16 	%rs<5>;
	.reg .b32 	%r<16>;
	.reg .b32 	%f<31>;
	.reg .b64 	%rd<29>;

	ld.param.u64 	%rd5, [_ZN4ares12neuromorphic4cuda25stdp_weight_update_kernelEPfS2_S2_PKbS4_PKiS6_ffffffi_param_1];
	ld.param.u64 	%rd7, [_ZN4ares12neuromorphic4cuda25stdp_weight_update_kernelEPfS2_S2_PKbS4_PKiS6_ffffffi_param_3];
	ld.param.u64 	%rd8, [_ZN4ares12neuromorphic4cuda25stdp_weight_update_kernelEPfS2_S2_PKbS4_PKiS6_ffffffi_param_4];
	ld.param.f32 	%f10, [_ZN4ares12neuromorphic4cuda25stdp_weight_update_kernelEPfS2_S2_PKbS4_PKiS6_ffffffi_param_7];
	ld.param.f32 	%f11, [_ZN4ares12neuromorphic4cuda25stdp_weight_update_kernelEPfS2_S2_PKbS4_PKiS6_ffffffi_param_8];
	ld.param.f32 	%f12, [_ZN4ares12neuromorphic4cuda25stdp_weight_update_kernelEPfS2_S2_PKbS4_PKiS6_ffffffi_param_9];
	ld.param.f32 	%f13, [_ZN4ares12neuromorphic4cuda25stdp_weight_update_kernelEPfS2_S2_PKbS4_PKiS6_ffffffi_param_10];
	ld.param.f32 	%f14, [_ZN4ares12neuromorphic4cuda25stdp_weight_update_kernelEPfS2_S2_PKbS4_PKiS6_ffffffi_param_11];
	ld.param.f32 	%f15, [_ZN4ares12neuromorphic4cuda25stdp_weight_update_kernelEPfS2_S2_PKbS4_PKiS6_ffffffi_param_12];
	ld.param.u32 	%r4, [_ZN4ares12neuromorphic4cuda25stdp_weight_update_kernelEPfS2_S2_PKbS4_PKiS6_ffffffi_param_13];
	mov.u32 	%r5, %ctaid.x;
	mov.u32 	%r6, %ntid.x;
	mov.u32 	%r7, %tid.x;
	mad.lo.s32 	%r1, %r5, %r6, %r7;
	setp.ge.s32 	%p1, %r1, %r4;
	@%p1 bra 	$L__BB5_6;
	ld.param.u64 	%rd28, [_ZN4ares12neuromorphic4cuda25stdp_weight_update_kernelEPfS2_S2_PKbS4_PKiS6_ffffffi_param_6];
	ld.param.u64 	%rd27, [_ZN4ares12neuromorphic4cuda25stdp_weight_update_kernelEPfS2_S2_PKbS4_PKiS6_ffffffi_param_5];
	ld.param.u64 	%rd26, [_ZN4ares12neuromorphic4cuda25stdp_weight_update_kernelEPfS2_S2_PKbS4_PKiS6_ffffffi_param_2];
	ld.param.u64 	%rd25, [_ZN4ares12neuromorphic4cuda25stdp_weight_update_kernelEPfS2_S2_PKbS4_PKiS6_ffffffi_param_0];
	cvta.to.global.u64 	%rd11, %rd5;
	cvta.to.global.u64 	%rd12, %rd26;
	cvta.to.global.u64 	%rd13, %rd25;
	cvta.to.global.u64 	%rd14, %rd27;
	cvta.to.global.u64 	%rd15, %rd28;
	cvta.to.global.u64 	%rd16, %rd7;
	cvta.to.global.u64 	%rd17, %rd8;
	mul.wide.s32 	%rd18, %r1, 4;
	add.s64 	%rd19, %rd14, %rd18;
	ld.global.nc.u32 	%r8, [%rd19];
	cvt.s64.s32 	%rd20, %r8;
	add.s64 	%rd21, %rd15, %rd18;
	ld.global.nc.u32 	%r9, [%rd21];
	cvt.s64.s32 	%rd22, %r9;
	neg.f32 	%f16, %f15;
	div.rn.f32 	%f17, %f16, %f12;
	mul.f32 	%f18, %f17, 0f3FB8AA3B;
	ex2.approx.f32 	%f19, %f18;
	div.rn.f32 	%f20, %f16, %f13;
	mul.f32 	%f21, %f20, 0f3FB8AA3B;
	ex2.approx.f32 	%f22, %f21;
	add.s64 	%rd1, %rd11, %rd18;
	ld.global.f32 	%f23, [%rd1];
	mul.f32 	%f28, %f19, %f23;
	st.global.f32 	[%rd1], %f28;
	add.s64 	%rd2, %rd12, %rd18;
	ld.global.f32 	%f24, [%rd2];
	mul.f32 	%f2, %f22, %f24;
	st.global.f32 	[%rd2], %f2;
	add.s64 	%rd23, %rd16, %rd20;
	ld.global.nc.u8 	%rs1, [%rd23];
	cvt.u16.u8 	%rs2, %rs1;
	setp.ne.s16 	%p2, %rs2, 0;
	mov.b32 	%r10, -1;
	vote.sync.ballot.b32 	%r11, %p2, %r10;
	add.s64 	%rd24, %rd17, %rd22;
	ld.global.nc.u8 	%rs3, [%rd24];
	cvt.u16.u8 	%rs4, %rs3;
	setp.ne.s16 	%p4, %rs4, 0;
	vote.sync.ballot.b32 	%r2, %p4, %r10;
	add.s64 	%rd3, %rd13, %rd18;
	ld.global.f32 	%f30, [%rd3];
	and.b32  	%r12, %r1, 31;
	mov.b32 	%r13, 1;
	shl.b32 	%r3, %r13, %r12;
	and.b32  	%r14, %r11, %r3;
	setp.eq.s32 	%p6, %r14, 0;
	@%p6 bra 	$L__BB5_3;
	add.f32 	%f28, %f28, 0f3F800000;
	st.global.f32 	[%rd1], %f28;
	fma.rn.f32 	%f30, %f11, %f2, %f30;
$L__BB5_3:
	and.b32  	%r15, %r2, %r3;
	setp.eq.s32 	%p7, %r15, 0;
	@%p7 bra 	$L__BB5_5;
	add.f32 	%f25, %f2, 0f3F800000;
	st.global.f32 	[%rd2], %f25;
	fma.rn.f32 	%f30, %f10, %f28, %f30;
$L__BB5_5:
	min.f32 	%f26, %f30, %f14;
	max.f32 	%f27, %f26, 0f00000000;
	st.global.f32 	[%rd3], %f27;
$L__BB5_6:
	ret;

}
	// .globl	_ZN4ares12neuromorphic4cuda34em_spectrum_to_neuron_input_kernelEPKfS3_PfS3_fii
.visible .entry _ZN4ares12neuromorphic4cuda34em_spectrum_to_neuron_input_kernelEPKfS3_PfS3_fii(
	.param .u64 .ptr .align 1 _ZN4ares12neuromorphic4cuda34em_spectrum_to_neuron_input_kernelEPKfS3_PfS3_fii_param_0,
	.param .u64 .ptr .align 1 _ZN4ares12neuromorphic4cuda34em_spectrum_to_neuron_input_kernelEPKfS3_PfS3_fii_param_1,
	.param .u64 .ptr .align 1 _ZN4ares12neuromorphic4cuda34em_spectrum_to_neuron_input_kernelEPKfS3_PfS3_fii_param_2,
	.param .u64 .ptr .align 1 _ZN4ares12neuromorphic4cuda34em_spectrum_to_neuron_input_kernelEPKfS3_PfS3_fii_param_3,
	.param .f32 _ZN4ares12neuromorphic4cuda34em_spectrum_to_neuron_input_kernelEPKfS3_PfS3_fii_param_4,
	.param .u32 _ZN4ares12neuromorphic4cuda34em_spectrum_to_neuron_input_kernelEPKfS3_PfS3_fii_param_5,
	.param .u32 _ZN4ares12neuromorphic4cuda34em_spectrum_to_neuron_input_kernelEPKfS3_PfS3_fii_param_6
)
{
	.reg .pred 	%p<11>;
	.reg .b32 	%r<24>;
	.reg .b32 	%f<161>;
	.reg .b64 	%rd<30>;

	ld.param.u64 	%rd11, [_ZN4ares12neuromorphic4cuda34em_spectrum_to_neuron_input_kernelEPKfS3_PfS3_fii_param_0];
	ld.param.u64 	%rd12, [_ZN4ares12neuromorphic4cuda34em_spectrum_to_neuron_input_kernelEPKfS3_PfS3_fii_param_1];
	ld.param.u64 	%rd9, [_ZN4ares12neuromorphic4cuda34em_spectrum_to_neuron_input_kernelEPKfS3_PfS3_fii_param_2];
	ld.param.u64 	%rd10, [_ZN4ares12neuromorphic4cuda34em_spectrum_to_neuron_input_kernelEPKfS3_PfS3_fii_param_3];
	ld.param.f32 	%f15, [_ZN4ares12neuromorphic4cuda34em_spectrum_to_neuron_input_kernelEPKfS3_PfS3_fii_param_4];
	ld.param.u32 	%r13, [_ZN4ares12neuromorphic4cuda34em_spectrum_to_neuron_input_kernelEPKfS3_PfS3_fii_param_5];
	ld.param.u32 	%r14, [_ZN4ares12neuromorphic4cuda34em_spectrum_to_neuron_input_kernelEPKfS3_PfS3_fii_param_6];
	cvta.to.global.u64 	%rd1, %rd11;
	cvta.to.global.u64 	%rd2, %rd12;
	mov.u32 	%r15, %ctaid.x;
	mov.u32 	%r16, %ntid.x;
	mov.u32 	%r17, %tid.x;
	mad.lo.s32 	%r1, %r15, %r16, %r17;
	setp.ge.s32 	%p1, %r1, %r14;
	@%p1 bra 	$L__BB6_14;
	cvta.to.global.u64 	%rd13, %rd10;
	mul.wide.s32 	%rd14, %r1, 4;
	add.s64 	%rd15, %rd13, %rd14;
	ld.global.nc.f32 	%f1, [%rd15];
	setp.lt.s32 	%p2, %r13, 1;
	mov.f32 	%f160, 0f00000000;
	@%p2 bra 	$L__BB6_13;
	add.f32 	%f19, %f15, %f15;
	mul.f32 	%f2, %f15, %f19;
	and.b32  	%r2, %r13, 7;
	setp.lt.u32 	%p3, %r13, 8;
	mov.f32 	%f160, 0f00000000;
	mov.b32 	%r22, 0;
	@%p3 bra 	$L__BB6_5;
	and.b32  	%r22, %r13, 2147483640;
	neg.s32 	%r20, %r22;
	add.s64 	%rd29, %rd2, 16;
	add.s64 	%rd28, %rd1, 16;
	mov.f32 	%f160, 0f00000000;
$L__BB6_4:
	.pragma "nounroll";
	ld.global.nc.f32 	%f21, [%rd29+-16];
	ld.global.nc.f32 	%f22, [%rd28+-16];
	sub.f32 	%f23, %f21, %f1;
	neg.f32 	%f24, %f23;
	mul.f32 	%f25, %f23, %f24;
	div.rn.f32 	%f26, %f25, %f2;
	mul.f32 	%f27, %f26, 0f3FB8AA3B;
	ex2.approx.f32 	%f28, %f27;
	fma.rn.f32 	%f29, %f22, %f28, %f160;
	ld.global.nc.f32 	%f30, [%rd29+-12];
	ld.global.nc.f32 	%f31, [%rd28+-12];
	sub.f32 	%f32, %f30, %f1;
	neg.f32 	%f33, %f32;
	mul.f32 	%f34, %f32, %f33;
	div.rn.f32 	%f35, %f34, %f2;
	mul.f32 	%f36, %f35, 0f3FB8AA3B;
	ex2.approx.f32 	%f37, %f36;
	fma.rn.f32 	%f38, %f31, %f37, %f29;
	ld.global.nc.f32 	%f39, [%rd29+-8];
	ld.global.nc.f32 	%f40, [%rd28+-8];
	sub.f32 	%f41, %f39, %f1;
	neg.f32 	%f42, %f41;
	mul.f32 	%f43, %f41, %f42;
	div.rn.f32 	%f44, %f43, %f2;
	mul.f32 	%f45, %f44, 0f3FB8AA3B;
	ex2.approx.f32 	%f46, %f45;
	fma.rn.f32 	%f47, %f40, %f46, %f38;
	ld.global.nc.f32 	%f48, [%rd29+-4];
	ld.global.nc.f32 	%f49, [%rd28+-4];
	sub.f32 	%f50, %f48, %f1;
	neg.f32 	%f51, %f50;
	mul.f32 	%f52, %f50, %f51;
	div.rn.f32 	%f53, %f52, %f2;
	mul.f32 	%f54, %f53, 0f3FB8AA3B;
	ex2.approx.f32 	%f55, %f54;
	fma.rn.f32 	%f56, %f49, %f55, %f47;
	ld.global.nc.f32 	%f57, [%rd29];
	ld.global.nc.f32 	%f58, [%rd28];
	sub.f32 	%f59, %f57, %f1;
	neg.f32 	%f60, %f59;
	mul.f32 	%f61, %f59, %f60;
	div.rn.f32 	%f62, %f61, %f2;
	mul.f32 	%f63, %f62, 0f3FB8AA3B;
	ex2.approx.f32 	%f64, %f63;
	fma.rn.f32 	%f65, %f58, %f64, %f56;
	ld.global.nc.f32 	%f66, [%rd29+4];
	ld.global.nc.f32 	%f67, [%rd28+4];
	sub.f32 	%f68, %f66, %f1;
	neg.f32 	%f69, %f68;
	mul.f32 	%f70, %f68, %f69;
	div.rn.f32 	%f71, %f70, %f2;
	mul.f32 	%f72, %f71, 0f3FB8AA3B;
	ex2.approx.f32 	%f73, %f72;
	fma.rn.f32 	%f74, %f67, %f73, %f65;
	ld.global.nc.f32 	%f75, [%rd29+8];
	ld.global.nc.f32 	%f76, [%rd28+8];
	sub.f32 	%f77, %f75, %f1;
	neg.f32 	%f78, %f77;
	mul.f32 	%f79, %f77, %f78;
	div.rn.f32 	%f80, %f79, %f2;
	mul.f32 	%f81, %f80, 0f3FB8AA3B;
	ex2.approx.f32 	%f82, %f81;
	fma.rn.f32 	%f83, %f76, %f82, %f74;
	ld.global.nc.f32 	%f84, [%rd29+12];
	ld.global.nc.f32 	%f85, [%rd28+12];
	sub.f32 	%f86, %f84, %f1;
	neg.f32 	%f87, %f86;
	mul.f32 	%f88, %f86, %f87;
	div.rn.f32 	%f89, %f88, %f2;
	mul.f32 	%f90, %f89, 0f3FB8AA3B;
	ex2.approx.f32 	%f91, %f90;
	fma.rn.f32 	%f160, %f85, %f91, %f83;
	add.s32 	%r20, %r20, 8;
	add.s64 	%rd29, %rd29, 32;
	add.s64 	%rd28, %rd28, 32;
	setp.ne.s32 	%p4, %r20, 0;
	@%p4 bra 	$L__BB6_4;
$L__BB6_5:
	setp.eq.s32 	%p5, %r2, 0;
	@%p5 bra 	$L__BB6_13;
	and.b32  	%r8, %r13, 3;
	setp.lt.u32 	%p6, %r2, 4;
	@%p6 bra 	$L__BB6_8;
	mul.wide.u32 	%rd16, %r22, 4;
	add.s64 	%rd17, %rd2, %rd16;
	ld.global.nc.f32 	%f93, [%rd17];
	add.s64 	%rd18, %rd1, %rd16;
	ld.global.nc.f32 	%f94, [%rd18];
	sub.f32 	%f95, %f93, %f1;
	neg.f32 	%f96, %f95;
	mul.f32 	%f97, %f95, %f96;
	div.rn.f32 	%f98, %f97, %f2;
	mul.f32 	%f99, %f98, 0f3FB8AA3B;
	ex2.approx.f32 	%f100, %f99;
	fma.rn.f32 	%f101, %f94, %f100, %f160;
	ld.global.nc.f32 	%f102, [%rd17+4];
	ld.global.nc.f32 	%f103, [%rd18+4];
	sub.f32 	%f104, %f102, %f1;
	neg.f32 	%f105, %f104;
	mul.f32 	%f106, %f104, %f105;
	div.rn.f32 	%f107, %f106, %f2;
	mul.f32 	%f108, %f107, 0f3FB8AA3B;
	ex2.approx.f32 	%f109, %f108;
	fma.rn.f32 	%f110, %f103, %f109, %f101;
	ld.global.nc.f32 	%f111, [%rd17+8];
	ld.global.nc.f32 	%f112, [%rd18+8];
	sub.f32 	%f113, %f111, %f1;
	neg.f32 	%f114, %f113;
	mul.f32 	%f115, %f113, %f114;
	div.rn.f32 	%f116, %f115, %f2;
	mul.f32 	%f117, %f116, 0f3FB8AA3B;
	ex2.approx.f32 	%f118, %f117;
	fma.rn.f32 	%f119, %f112, %f118, %f110;
	ld.global.nc.f32 	%f120, [%rd17+12];
	ld.global.nc.f32 	%f121, [%rd18+12];
	sub.f32 	%f122, %f120, %f1;
	neg.f32 	%f123, %f122;
	mul.f32 	%f124, %f122, %f123;
	div.rn.f32 	%f125, %f124, %f2;
	mul.f32 	%f126, %f125, 0f3FB8AA3B;
	ex2.approx.f32 	%f127, %f126;
	fma.rn.f32 	%f160, %f121, %f127, %f119;
	add.s32 	%r22, %r22, 4;
$L__BB6_8:
	setp.eq.s32 	%p7, %r8, 0;
	@%p7 bra 	$L__BB6_13;
	setp.eq.s32 	%p8, %r8, 1;
	@%p8 bra 	$L__BB6_11;
	mul.wide.u32 	%rd19, %r22, 4;
	add.s64 	%rd20, %rd2, %rd19;
	ld.global.nc.f32 	%f129, [%rd20];
	add.s64 	%rd21, %rd1, %rd19;
	ld.global.nc.f32 	%f130, [%rd21];
	sub.f32 	%f131, %f129, %f1;
	neg.f32 	%f132, %f131;
	mul.f32 	%f133, %f131, %f132;
	div.rn.f32 	%f134, %f133, %f2;
	mul.f32 	%f135, %f134, 0f3FB8AA3B;
	ex2.approx.f32 	%f136, %f135;
	fma.rn.f32 	%f137, %f130, %f136, %f160;
	ld.global.nc.f32 	%f138, [%rd20+4];
	ld.global.nc.f32 	%f139, [%rd21+4];
	sub.f32 	%f140, %f138, %f1;
	neg.f32 	%f141, %f140;
	mul.f32 	%f142, %f140, %f141;
	div.rn.f32 	%f143, %f142, %f2;
	mul.f32 	%f144, %f143, 0f3FB8AA3B;
	ex2.approx.f32 	%f145, %f144;
	fma.rn.f32 	%f160, %f139, %f145, %f137;
	add.s32 	%r22, %r22, 2;
$L__BB6_11:
	and.b32  	%r19, %r13, 1;
	setp.eq.b32 	%p9, %r19, 1;
	not.pred 	%p10, %p9;
	@%p10 bra 	$L__BB6_13;
	mul.wide.u32 	%rd22, %r22, 4;
	add.s64 	%rd23, %rd2, %rd22;
	ld.global.nc.f32 	%f146, [%rd23];
	add.s64 	%rd24, %rd1, %rd22;
	ld.global.nc.f32 	%f147, [%rd24];
	sub.f32 	%f148, %f146, %f1;
	mul.f32 	%f149, %f148, %f148;
	div.rn.f32 	%f150, %f149, %f2;
	mul.f32 	%f151, %f150, 0fBFB8AA3B;
	ex2.approx.f32 	%f152, %f151;
	fma.rn.f32 	%f160, %f147, %f152, %f160;
$L__BB6_13:
	cvta.to.global.u64 	%rd25, %rd9;
	add.s64 	%rd27, %rd25, %rd14;
	st.global.f32 	[%rd27], %f160;
$L__BB6_14:
	ret;

}
	// .globl	_ZN4ares12neuromorphic4cuda21chaos_detector_kernelEPfS2_S2_S2_PKffffffi
.visible .entry _ZN4ares12neuromorphic4cuda21chaos_detector_kernelEPfS2_S2_S2_PKffffffi(
	.param .u64 .ptr .align 1 _ZN4ares12neuromorphic4cuda21chaos_detector_kernelEPfS2_S2_S2_PKffffffi_param_0,
	.param .u64 .ptr .align 1 _ZN4ares12neuromorphic4cuda21chaos_detector_kernelEPfS2_S2_S2_PKffffffi_param_1,
	.param .u64 .ptr .align 1 _ZN4ares12neuromorphic4cuda21chaos_detector_kernelEPfS2_S2_S2_PKffffffi_param_2,
	.param .u64 .ptr .align 1 _ZN4ares12neuromorphic4cuda21chaos_detector_kernelEPfS2_S2_S2_PKffffffi_param_3,
	.param .u64 .ptr .align 1 _ZN4ares12neuromorphic4cuda21chaos_detector_kernelEPfS2_S2_S2_PKffffffi_param_4,
	.param .f32 _ZN4ares12neuromorphic4cuda21chaos_detector_kernelEPfS2_S2_S2_PKffffffi_param_5,
	.param .f32 _ZN4ares12neuromorphic4cuda21chaos_detector_kernelEPfS2_S2_S2_PKffffffi_param_6,
	.param .f32 _ZN4ares12neuromorphic4cuda21chaos_detector_kernelEPfS2_S2_S2_PKffffffi_param_7,
	.param .f32 _ZN4ares12neuromorphic4cuda21chaos_detector_kernelEPfS2_S2_S2_PKffffffi_param_8,
	.param .f32 _ZN4ares12neuromorphic4cuda21chaos_detector_kernelEPfS2_S2_S2_PKffffffi_param_9,
	.param .u32 _ZN4ares12neuromorphic4cuda21chaos_detector_kernelEPfS2_S2_S2_PKffffffi_param_10
)
{
	.reg .pred 	%p<2>;
	.reg .b32 	%r<6>;
	.reg .b32 	%f<26>;
	.reg .b64 	%rd<18>;

	ld.param.u64 	%rd2, [_ZN4ares12neuromorphic4cuda21chaos_detector_kernelEPfS2_S2_S2_PKffffffi_param_1];
	ld.param.u64 	%rd3, [_ZN4ares12neuromorphic4cuda21chaos_detector_kernelEPfS2_S2_S2_PKffffffi_param_2];
	ld.param.u64 	%rd4, [_ZN4ares12neuromorphic4cuda21chaos_detector_kernelEPfS2_S2_S2_PKffffffi_param_3];
	ld.param.u64 	%rd5, [_ZN4ares12neuromorphic4cuda21chaos_detector_kernelEPfS2_S2_S2_PKffffffi_param_4];
	ld.param.f32 	%f1, [_ZN4ares12neuromorphic4cuda21chaos_detector_kernelEPfS2_S2_S2_PKffffffi_param_5];
	ld.param.f32 	%f2, [_ZN4ares12neuromorphic4cuda21chaos_detector_kernelEPfS2_S2_S2_PKffffffi_param_6];
	ld.param.f32 	%f3, [_ZN4ares12neuromorphic4cuda21chaos_detector_kernelEPfS2_S2_S2_PKffffffi_param_7];
	ld.param.f32 	%f4, [_ZN4ares12neuromorphic4cuda21chaos_detector_kernelEPfS2_S2_S2_PKffffffi_param_8];
	ld.param.f32 	%f5, [_ZN4ares12neuromorphic4cuda21chaos_detector_kernelEPfS2_S2_S2_PKffffffi_param_9];
	ld.param.u32 	%r2, [_ZN4ares12neuromorphic4cuda21chaos_detector_kernelEPfS2_S2_S2_PKffffffi_param_10];
	mov.u32 	%r3, %ctaid.x;
	mov.u32 	%r4, %ntid.x;
	mov.u32 	%r5, %tid.x;
	mad.lo.s32 	%r1, %r3, %r4, %r5;
	setp.ge.s32 	%p1, %r1, %r2;
	@%p1 bra 	$L__BB7_2;
	ld.param.u64 	%rd17, [_ZN4ares12neuromorphic4cuda21chaos_detector_kernelEPfS2_S2_S2_PKffffffi_param_0];
	cvta.to.global.u64 	%rd6, %rd17;
	cvta.to.global.u64 	%rd7, %rd2;
	cvta.to.global.u64 	%rd8, %rd3;
	cvta.to.global.u64 	%rd9, %rd5;
	cvta.to.global.u64 	%rd10, %rd4;
	mul.wide.s32 	%rd11, %r1, 4;
	add.s64 	%rd12, %rd6, %rd11;
	ld.global.f32 	%f6, [%rd12];
	add.s64 	%rd13, %rd7, %rd11;
	ld.global.f32 	%f7, [%rd13];
	add.s64 	%rd14, %rd8, %rd11;
	ld.global.f32 	%f8, [%rd14];
	add.s64 	%rd15, %rd9, %rd11;
	ld.global.nc.f32 	%f9, [%rd15];
	sub.f32 	%f10, %f7, %f6;
	mul.f32 	%f11, %f4, %f9;
	fma.rn.f32 	%f12, %f1, %f10, %f11;
	sub.f32 	%f13, %f2, %f8;
	mul.f32 	%f14, %f6, %f13;
	sub.f32 	%f15, %f14, %f7;
	mul.f32 	%f16, %f6, %f7;
	mul.f32 	%f17, %f3, %f8;
	sub.f32 	%f18, %f16, %f17;
	fma.rn.f32 	%f19, %f5, %f12, %f6;
	fma.rn.f32 	%f20, %f5, %f15, %f7;
	fma.rn.f32 	%f21, %f5, %f18, %f8;
	mul.f32 	%f22, %f15, %f15;
	fma.rn.f32 	%f23, %f12, %f12, %f22;
	fma.rn.f32 	%f24, %f18, %f18, %f23;
	sqrt.rn.f32 	%f25, %f24;
	add.s64 	%rd16, %rd10, %rd11;
	st.global.f32 	[%rd16], %f25;
	st.global.f32 	[%rd12], %f19;
	st.global.f32 	[%rd13], %f20;
	st.global.f32 	[%rd14], %f21;
$L__BB7_2:
	ret;

}


// ===== COMPILED SASS (sm_100) =====

	.target	sm_100

	.elftype	@"ET_EXEC"


//--------------------- .note.nv.tkinfo           --------------------------
	.section	.note.nv.tkinfo,"",@"SHT_NOTE"
	.sectionflags	@"SHF_NOTE_NV_TKINFO"
	.tkinfo
        /*0018*/ 	.word	0x00000002
        /*0030*/ 	.string	""
        /*0030*/ 	.string	"ptxas"
        /*0030*/ 	.string	"Cuda compilation tools, release 13.0, V13.0.88"
        /*0030*/ 	.string	"Build cuda_13.0.r13.0/compiler.36424714_0"
        /*0030*/ 	.string	"-arch sm_100 -m 64 "



//--------------------- .note.nv.cuinfo           --------------------------
	.section	.note.nv.cuinfo,"",@"SHT_NOTE"
	.sectionflags	@"SHF_NOTE_NV_CUINFO"
        /*0018*/ 	.short	0x0002
        /*001a*/ 	.short	0x0064
        /*001c*/ 	.short	0x0082
	.zero		2


//--------------------- .nv.info                  --------------------------
	.section	.nv.info,"",@"SHT_CUDA_INFO"
	.align	4


	//----- nvinfo : EIATTR_REGCOUNT
	.align		4
        /*0000*/ 	.byte	0x04, 0x2f
        /*0002*/ 	.short	(.L_53 - .L_52)
	.align		4
.L_52:
        /*0004*/ 	.word	index@(_ZN3cub18CUB_300001_SM_10006detail11EmptyKernelIvEEvv)
        /*0008*/ 	.word	0x00000004


	//----- nvinfo : EIATTR_FRAME_SIZE
	.align		4
.L_53:
        /*000c*/ 	.byte	0x04, 0x11
        /*000e*/ 	.short	(.L_55 - .L_54)
	.align		4
.L_54:
        /*0010*/ 	.word	index@(_ZN3cub18CUB_300001_SM_10006detail11EmptyKernelIvEEvv)
        /*0014*/ 	.word	0x00000000


	//----- nvinfo : EIATTR_REGCOUNT
	.align		4
.L_55:
        /*0018*/ 	.byte	0x04, 0x2f
        /*001a*/ 	.short	(.L_57 - .L_56)
	.align		4
.L_56:
        /*001c*/ 	.word	index@(_ZN3cub18CUB_300001_SM_10006detail8for_each13static_kernelINS2_12policy_hub_t12policy_500_tElN6thrust24THRUST_300001_SM_1000_NS8cuda_cub6__fill7functorINS7_10device_ptrIfEEfEEEEvT0_T1_)
        /*0020*/ 	.word	0x00000008


	//----- nvinfo : EIATTR_FRAME_SIZE
	.align		4
.L_57:
        /*0024*/ 	.byte	0x04, 0x11
        /*0026*/ 	.short	(.L_59 - .L_58)
	.align		4
.L_58:
        /*0028*/ 	.word	index@(_ZN3cub18CUB_300001_SM_10006detail8for_each13static_kernelINS2_12policy_hub_t12policy_500_tElN6thrust24THRUST_300001_SM_1000_NS8cuda_cub6__fill7functorINS7_10device_ptrIfEEfEEEEvT0_T1_)
        /*002c*/ 	.word	0x00000000


	//----- nvinfo : EIATTR_REGCOUNT
	.align		4
.L_59:
        /*0030*/ 	.byte	0x04, 0x2f
        /*0032*/ 	.short	(.L_61 - .L_60)
	.align		4
.L_60:
        /*0034*/ 	.word	index@(_ZN4ares12neuromorphic4cuda24lif_neuron_update_kernelEPfPKfS4_Pbfffffi)
        /*0038*/ 	.word	0x0000001a


	//----- nvinfo : EIATTR_FRAME_SIZE
	.align		4
.L_61:
        /*003c*/ 	.byte	0x04, 0x11
        /*003e*/ 	.short	(.L_63 - .L_62)
	.align		4
.L_62:
        /*0040*/ 	.word	index@($__internal_4_$__cuda_sm3x_div_rn_noftz_f32_slowpath)
        /*0044*/ 	.word	0x00000000


	//----- nvinfo : EIATTR_FRAME_SIZE
	.align		4
.L_63:
        /*0048*/ 	.byte	0x04, 0x11
        /*004a*/ 	.short	(.L_65 - .L_64)
	.align		4
.L_64:
        /*004c*/ 	.word	index@(_ZN4ares12neuromorphic4cuda24lif_neuron_update_kernelEPfPKfS4_Pbfffffi)
        /*0050*/ 	.word	0x00000000


	//----- nvinfo : EIATTR_REGCOUNT
	.align		4
.L_65:
        /*0054*/ 	.byte	0x04, 0x2f
        /*0056*/ 	.short	(.L_67 - .L_66)
	.align		4
.L_66:
        /*0058*/ 	.word	index@(_ZN4ares12neuromorphic4cuda25adex_neuron_update_kernelEPfS2_PKfPbffffffffffi)
        /*005c*/ 	.word	0x00000016


	//----- nvinfo : EIATTR_FRAME_SIZE
	.align		4
.L_67:
        /*0060*/ 	.byte	0x04, 0x11
        /*0062*/ 	.short	(.L_69 - .L_68)
	.align		4
.L_68:
        /*0064*/ 	.word	index@($__internal_3_$__cuda_sm3x_div_rn_noftz_f32_slowpath)
        /*0068*/ 	.word	0x00000000


	//----- nvinfo : EIATTR_FRAME_SIZE
	.align		4
.L_69:
        /*006c*/ 	.byte	0x04, 0x11
        /*006e*/ 	.short	(.L_71 - .L_70)
	.align		4
.L_70:
        /*0070*/ 	.word	index@(_ZN4ares12neuromorphic4cuda25adex_neuron_update_kernelEPfS2_PKfPbffffffffffi)
        /*0074*/ 	.word	0x00000000


	//----- nvinfo : EIATTR_REGCOUNT
	.align		4
.L_71:
        /*0078*/ 	.byte	0x04, 0x2f
        /*007a*/ 	.short	(.L_73 - .L_72)
	.align		4
.L_72:
        /*007c*/ 	.word	index@(_ZN4ares12neuromorphic4cuda33sparse_synapse_propagation_kernelEPKiS3_PKfPKbPfi)
        /*0080*/ 	.word	0x00000020


	//----- nvinfo : EIATTR_FRAME_SIZE
	.align		4
.L_73:
        /*0084*/ 	.byte	0x04, 0x11
        /*0086*/ 	.short	(.L_75 - .L_74)
	.align		4
.L_74:
        /*0088*/ 	.word	index@(_ZN4ares12neuromorphic4cuda33sparse_synapse_propagation_kernelEPKiS3_PKfPKbPfi)
        /*008c*/ 	.word	0x00000000


	//----- nvinfo : EIATTR_REGCOUNT
	.align		4
.L_75:
        /*0090*/ 	.byte	0x04, 0x2f
        /*0092*/ 	.short	(.L_77 - .L_76)
	.align		4
.L_76:
        /*0094*/ 	.word	index@(_ZN4ares12neuromorphic4cuda25stdp_weight_update_kernelEPfS2_S2_PKbS4_PKiS6_ffffffi)
        /*0098*/ 	.word	0x00000013


	//----- nvinfo : EIATTR_FRAME_SIZE
	.align		4
.L_77:
        /*009c*/ 	.byte	0x04, 0x11
        /*009e*/ 	.short	(.L_79 - .L_78)
	.align		4
.L_78:
        /*00a0*/ 	.word	index@($__internal_2_$__cuda_sm3x_div_rn_noftz_f32_slowpath)
        /*00a4*/ 	.word	0x00000000


	//----- nvinfo : EIATTR_FRAME_SIZE
	.align		4
.L_79:
        /*00a8*/ 	.byte	0x04, 0x11
        /*00aa*/ 	.short	(.L_81 - .L_80)
	.align		4
.L_80:
        /*00ac*/ 	.word	index@(_ZN4ares12neuromorphic4cuda25stdp_weight_update_kernelEPfS2_S2_PKbS4_PKiS6_ffffffi)
        /*00b0*/ 	.word	0x00000000


	//----- nvinfo : EIATTR_REGCOUNT
	.align		4
.L_81:
        /*00b4*/ 	.byte	0x04, 0x2f
        /*00b6*/ 	.short	(.L_83 - .L_82)
	.align		4
.L_82:
        /*00b8*/ 	.word	index@(_ZN4ares12neuromorphic4cuda34em_spectrum_to_neuron_input_kernelEPKfS3_PfS3_fii)
        /*00bc*/ 	.word	0x00000019


	//----- nvinfo : EIATTR_FRAME_SIZE
	.align		4
.L_83:
        /*00c0*/ 	.byte	0x04, 0x11
        /*00c2*/ 	.short	(.L_85 - .L_84)
	.align		4
.L_84:
        /*00c4*/ 	.word	index@($__internal_1_$__cuda_sm3x_div_rn_noftz_f32_slowpath)
        /*00c8*/ 	.word	0x00000000


	//----- nvinfo : EIATTR_FRAME_SIZE
	.align		4
.L_85:
        /*00cc*/ 	.byte	0x04, 0x11
        /*00ce*/ 	.short	(.L_87 - .L_86)
	.align		4
.L_86:
        /*00d0*/ 	.word	index@(_ZN4ares12neuromorphic4cuda34em_spectrum_to_neuron_input_kernelEPKfS3_PfS3_fii)
        /*00d4*/ 	.word	0x00000000


	//----- nvinfo : EIATTR_REGCOUNT
	.align		4
.L_87:
        /*00d8*/ 	.byte	0x04, 0x2f
        /*00da*/ 	.short	(.L_89 - .L_88)
	.align		4
.L_88:
        /*00dc*/ 	.word	index@(_ZN4ares12neuromorphic4cuda21chaos_detector_kernelEPfS2_S2_S2_PKffffffi)
        /*00e0*/ 	.word	0x00000014


	//----- nvinfo : EIATTR_FRAME_SIZE
	.align		4
.L_89:
        /*00e4*/ 	.byte	0x04, 0x11
        /*00e6*/ 	.short	(.L_91 - .L_90)
	.align		4
.L_90:
        /*00e8*/ 	.word	index@($__internal_0_$__cuda_sm20_sqrt_rn_f32_slowpath)
        /*00ec*/ 	.word	0x00000000


	//----- nvinfo : EIATTR_FRAME_SIZE
	.align		4
.L_91:
        /*00f0*/ 	.byte	0x04, 0x11
        /*00f2*/ 	.short	(.L_93 - .L_92)
	.align		4
.L_92:
        /*00f4*/ 	.word	index@(_ZN4ares12neuromorphic4cuda21chaos_detector_kernelEPfS2_S2_S2_PKffffffi)
        /*00f8*/ 	.word	0x00000000


	//----- nvinfo : EIATTR_MIN_STACK_SIZE
	.align		4
.L_93:
        /*00fc*/ 	.byte	0x04, 0x12
        /*00fe*/ 	.short	(.L_95 - .L_94)
	.align		4
.L_94:
        /*0100*/ 	.word	index@(_ZN4ares12neuromorphic4cuda21chaos_detector_kernelEPfS2_S2_S2_PKffffffi)
        /*0104*/ 	.word	0x00000000


	//----- nvinfo : EIATTR_MIN_STACK_SIZE
	.align		4
.L_95:
        /*0108*/ 	.byte	0x04, 0x12
        /*010a*/ 	.short	(.L_97 - .L_96)
	.align		4
.L_96:
        /*010c*/ 	.word	index@(_ZN4ares12neuromorphic4cuda34em_spectrum_to_neuron_input_kernelEPKfS3_PfS3_fii)
        /*0110*/ 	.word	0x00000000


	//----- nvinfo : EIATTR_MIN_STACK_SIZE
	.align		4
.L_97:
        /*0114*/ 	.byte	0x04, 0x12
        /*0116*/ 	.short	(.L_99 - .L_98)
	.align		4
.L_98:
        /*0118*/ 	.word	index@(_ZN4ares12neuromorphic4cuda25stdp_weight_update_kernelEPfS2_S2_PKbS4_PKiS6_ffffffi)
        /*011c*/ 	.word	0x00000000


	//----- nvinfo : EIATTR_MIN_STACK_SIZE
	.align		4
.L_99:
        /*0120*/ 	.byte	0x04, 0x12
        /*0122*/ 	.short	(.L_101 - .L_100)
	.align		4
.L_100:
        /*0124*/ 	.word	index@(_ZN4ares12neuromorphic4cuda33sparse_synapse_propagation_kernelEPKiS3_PKfPKbPfi)
        /*0128*/ 	.word	0x00000000


	//----- nvinfo : EIATTR_MIN_STACK_SIZE
	.align		4
.L_101:
        /*012c*/ 	.byte	0x04, 0x12
        /*012e*/ 	.short	(.L_103 - .L_102)
	.align		4
.L_102:
        /*0130*/ 	.word	index@(_ZN4ares12neuromorphic4cuda25adex_neuron_update_kernelEPfS2_PKfPbffffffffffi)
        /*0134*/ 	.word	0x00000000


	//----- nvinfo : EIATTR_MIN_STACK_SIZE
	.align		4
.L_103:
        /*0138*/ 	.byte	0x04, 0x12
        /*013a*/ 	.short	(.L_105 - .L_104)
	.align		4
.L_104:
        /*013c*/ 	.word	index@(_ZN4ares12neuromorphic4cuda24lif_neuron_update_kernelEPfPKfS4_Pbfffffi)
        /*0140*/ 	.word	0x00000000


	//----- nvinfo : EIATTR_MIN_STACK_SIZE
	.align		4
.L_105:
        /*0144*/ 	.byte	0x04, 0x12
        /*0146*/ 	.short	(.L_107 - .L_106)
	.align		4
.L_106:
        /*0148*/ 	.word	index@(_ZN3cub18CUB_300001_SM_10006detail8for_each13static_kernelINS2_12policy_hub_t12policy_500_tElN6thrust24THRUST_300001_SM_1000_NS8cuda_cub6__fill7functorINS7_10device_ptrIfEEfEEEEvT0_T1_)
        /*014c*/ 	.word	0x00000000


	//----- nvinfo : EIATTR_MIN_STACK_SIZE
	.align		4
.L_107:
        /*0150*/ 	.byte	0x04, 0x12
        /*0152*/ 	.short	(.L_109 - .L_108)
	.align		4
.L_108:
        /*0154*/ 	.word	index@(_ZN3cub18CUB_300001_SM_10006detail11EmptyKernelIvEEvv)
        /*0158*/ 	.word	0x00000000
.L_109:


//--------------------- .nv.compat                --------------------------
	.section	.nv.compat,"",@"SHT_CUDA_COMPAT_INFO"
	.align	4
        /*0000*/ 	.byte	0x02, 0x09, 0x00, 0x00, 0x02, 0x02, 0x01, 0x00, 0x02, 0x05, 0x05, 0x00, 0x03, 0x07, 0x01, 0x01
        /*0010*/ 	.byte	0x02, 0x03, 0x00, 0x00, 0x02, 0x06, 0x01, 0x00, 0x04, 0x0b, 0x08, 0x00, 0x01, 0x00, 0x00, 0x00
        /*0020*/ 	.byte	0x00, 0x00, 0x00, 0x00


//--------------------- .nv.info._ZN4ares12neuromorphic4cuda21chaos_detector_kernelEPfS2_S2_S2_PKffffffi --------------------------
	.section	.nv.info._ZN4ares12neuromorphic4cuda21chaos_detector_kernelEPfS2_S2_S2_PKffffffi,"",@"SHT_CUDA_INFO"
	.sectionflags	@""
	.align	4


	//----- nvinfo : EIATTR_CUDA_API_VERSION
	.align		4
        /*0000*/ 	.byte	0x04, 0x37
        /*0002*/ 	.short	(.L_111 - .L_110)
.L_110:
        /*0004*/ 	.word	0x00000082


	//----- nvinfo : EIATTR_KPARAM_INFO
	.align		4
.L_111:
        /*0008*/ 	.byte	0x04, 0x17
        /*000a*/ 	.short	(.L_113 - .L_112)
.L_112:
        /*000c*/ 	.word	0x00000000
        /*0010*/ 	.short	0x000a
        /*0012*/ 	.short	0x003c
        /*0014*/ 	.byte	0x00, 0xf0, 0x11, 0x00


	//----- nvinfo : EIATTR_KPARAM_INFO
	.align		4
.L_113:
        /*0018*/ 	.byte	0x04, 0x17
        /*001a*/ 	.short	(.L_115 - .L_114)
.L_114:
        /*001c*/ 	.word	0x00000000
        /*0020*/ 	.short	0x0009
        /*0022*/ 	.short	0x0038
        /*0024*/ 	.byte	0x00, 0xf0, 0x11, 0x00


	//----- nvinfo : EIATTR_KPARAM_INFO
	.align		4
.L_115:
        /*0028*/ 	.byte	0x04, 0x17
        /*002a*/ 	.short	(.L_117 - .L_116)
.L_116:
        /*002c*/ 	.word	0x00000000
        /*0030*/ 	.short	0x0008
        /*0032*/ 	.short	0x0034
        /*0034*/ 	.byte	0x00, 0xf0, 0x11, 0x00


	//----- nvinfo : EIATTR_KPARAM_INFO
	.align		4
.L_117:
        /*0038*/ 	.byte	0x04, 0x17
        /*003a*/ 	.short	(.L_119 - .L_118)
.L_118:
        /*003c*/ 	.word	0x00000000
        /*0040*/ 	.short	0x0007
        /*0042*/ 	.short	0x0030
        /*0044*/ 	.byte	0x00, 0xf0, 0x11, 0x00


	//----- nvinfo : EIATTR_KPARAM_INFO
	.align		4
.L_119:
        /*0048*/ 	.byte	0x04, 0x17
        /*004a*/ 	.short	(.L_121 - .L_120)
.L_120:
        /*004c*/ 	.word	0x00000000
        /*0050*/ 	.short	0x0006
        /*0052*/ 	.short	0x002c
        /*0054*/ 	.byte	0x00, 0xf0, 0x11, 0x00


	//----- nvinfo : EIATTR_KPARAM_INFO
	.align		4
.L_121:
        /*0058*/ 	.byte	0x04, 0x17
        /*005a*/ 	.short	(.L_123 - .L_122)
.L_122:
        /*005c*/ 	.word	0x00000000
        /*0060*/ 	.short	0x0005
        /*0062*/ 	.short	0x0028
        /*0064*/ 	.byte	0x00, 0xf0, 0x11, 0x00


	//----- nvinfo : EIATTR_KPARAM_INFO
	.align		4
.L_123:
        /*0068*/ 	.byte	0x04, 0x17
        /*006a*/ 	.short	(.L_125 - .L_124)
.L_124:
        /*006c*/ 	.word	0x00000000
        /*0070*/ 	.short	0x0004
        /*0072*/ 	.short	0x0020
        /*0074*/ 	.byte	0x00, 0xf5, 0x21, 0x00


	//----- nvinfo : EIATTR_KPARAM_INFO
	.align		4
.L_125:
        /*0078*/ 	.byte	0x04, 0x17
        /*007a*/ 	.short	(.L_127 - .L_126)
.L_126:
        /*007c*/ 	.word	0x00000000
        /*0080*/ 	.short	0x0003
        /*0082*/ 	.short	0x0018
        /*0084*/ 	.byte	0x00, 0xf5, 0x21, 0x00


	//----- nvinfo : EIATTR_KPARAM_INFO
	.align		4
.L_127:
        /*0088*/ 	.byte	0x04, 0x17
        /*008a*/ 	.short	(.L_129 - .L_128)
.L_128:
        /*008c*/ 	.word	0x00000000
        /*0090*/ 	.short	0x0002
        /*0092*/ 	.short	0x0010
        /*0094*/ 	.byte	0x00, 0xf5, 0x21, 0x00


	//----- nvinfo : EIATTR_KPARAM_INFO
	.align		4
.L_129:
        /*0098*/ 	.byte	0x04, 0x17
        /*009a*/ 	.short	(.L_131 - .L_130)
.L_130:
        /*009c*/ 	.word	0x00000000
        /*00a0*/ 	.short	0x0001
        /*00a2*/ 	.short	0x0008
        /*00a4*/ 	.byte	0x00, 0xf5, 0x21, 0x00


	//----- nvinfo : EIATTR_KPARAM_INFO
	.align		4
.L_131:
        /*00a8*/ 	.byte	0x04, 0x17
        /*00aa*/ 	.short	(.L_133 - .L_132)
.L_132:
        /*00ac*/ 	.word	0x00000000
        /*00b0*/ 	.short	0x0000
        /*00b2*/ 	.short	0x0000
        /*00b4*/ 	.byte	0x00, 0xf5, 0x21, 0x00


	//----- nvinfo : EIATTR_SPARSE_MMA_MASK
	.align		4
.L_133:
        /*00b8*/ 	.byte	0x03, 0x50
        /*00ba*/ 	.short	0x0000


	//----- nvinfo : EIATTR_MAXREG_COUNT
	.align		4
        /*00bc*/ 	.byte	0x03, 0x1b
        /*00be*/ 	.short	0x00ff


	//----- nvinfo : EIATTR_MERCURY_ISA_VERSION
	.align		4
        /*00c0*/ 	.byte	0x03, 0x5f
        /*00c2*/ 	.short	0x0101


	//----- nvinfo : EIATTR_VRC_CTA_INIT_COUNT
	.align		4
        /*00c4*/ 	.byte	0x02, 0x4a
	.zero		1
	.zero		1


	//----- nvinfo : EIATTR_EXIT_INSTR_OFFSETS
	.align		4
        /*00c8*/ 	.byte	0x04, 0x1c
        /*00ca*/ 	.short	(.L_135 - .L_134)


	//   ....[0]....
.L_134:
        /*00cc*/ 	.word	0x00000070


	//   ....[1]....
        /*00d0*/ 	.word	0x00000390


	//----- nvinfo : EIATTR_CRS_STACK_SIZE
	.align		4
.L_135:
        /*00d4*/ 	.byte	0x04, 0x1e
        /*00d6*/ 	.short	(.L_137 - .L_136)
.L_136:
        /*00d8*/ 	.word	0x00000000


	//----- nvinfo : EIATTR_CBANK_PARAM_SIZE
	.align		4
.L_137:
        /*00dc*/ 	.byte	0x03, 0x19
        /*00de*/ 	.short	0x0040


	//----- nvinfo : EIATTR_PARAM_CBANK
	.align		4
        /*00e0*/ 	.byte	0x04, 0x0a
        /*00e2*/ 	.short	(.L_139 - .L_138)
	.align		4
.L_138:
        /*00e4*/ 	.word	index@(.nv.constant0._ZN4ares12neuromorphic4cuda21chaos_detector_kernelEPfS2_S2_S2_PKffffffi)
        /*00e8*/ 	.short	0x0380
        /*00ea*/ 	.short	0x0040


	//----- nvinfo : EIATTR_SW_WAR
	.align		4
.L_139:
        /*00ec*/ 	.byte	0x04, 0x36
        /*00ee*/ 	.short	(.L_141 - .L_140)
.L_140:
        /*00f0*/ 	.word	0x00000008
.L_141:


//--------------------- .nv.info._ZN4ares12neuromorphic4cuda34em_spectrum_to_neuron_input_kernelEPKfS3_PfS3_fii --------------------------
	.section	.nv.info._ZN4ares12neuromorphic4cuda34em_spectrum_to_neuron_input_kernelEPKfS3_PfS3_fii,"",@"SHT_CUDA_INFO"
	.sectionflags	@""
	.align	4


	//----- nvinfo : EIATTR_CUDA_API_VERSION
	.align		4
        /*0000*/ 	.byte	0x04, 0x37
        /*0002*/ 	.short	(.L_143 - .L_142)
.L_142:
        /*0004*/ 	.word	0x00000082


	//----- nvinfo : EIATTR_KPARAM_INFO
	.align		4
.L_143:
        /*0008*/ 	.byte	0x04, 0x17
        /*000a*/ 	.short	(.L_145 - .L_144)
.L_144:
        /*000c*/ 	.word	0x00000000
        /*0010*/ 	.short	0x0006
        /*0012*/ 	.short	0x0028
        /*0014*/ 	.byte	0x00, 0xf0, 0x11, 0x00


	//----- nvinfo : EIATTR_KPARAM_INFO
	.align		4
.L_145:
        /*0018*/ 	.byte	0x04, 0x17
        /*001a*/ 	.short	(.L_147 - .L_146)
.L_146:
        /*001c*/ 	.word	0x00000000
        /*0020*/ 	.short	0x0005
        /*0022*/ 	.short	0x0024
        /*0024*/ 	.byte	0x00, 0xf0, 0x11, 0x00


	//----- nvinfo : EIATTR_KPARAM_INFO
	.align		4
.L_147:
        /*0028*/ 	.byte	0x04, 0x17
        /*002a*/ 	.short	(.L_149 - .L_148)
.L_148:
        /*002c*/ 	.word	0x00000000
        /*0030*/ 	.short	0x0004
        /*0032*/ 	.short	0x0020
        /*0034*/ 	.byte	0x00, 0xf0, 0x11, 0x00


	//----- nvinfo : EIATTR_KPARAM_INFO
	.align		4
.L_149:
        /*0038*/ 	.byte	0x04, 0x17
        /*003a*/ 	.short	(.L_151 - .L_150)
.L_150:
        /*003c*/ 	.word	0x00000000
        /*0040*/ 	.short	0x0003
        /*0042*/ 	.short	0x0018
        /*0044*/ 	.byte	0x00, 0xf5, 0x21, 0x00


	//----- nvinfo : EIATTR_KPARAM_INFO
	.align		4
.L_151:
        /*0048*/ 	.byte	0x04, 0x17
        /*004a*/ 	.short	(.L_153 - .L_152)
.L_152:
        /*004c*/ 	.word	0x00000000
        /*0050*/ 	.short	0x0002
        /*0052*/ 	.short	0x0010
        /*0054*/ 	.byte	0x00, 0xf5, 0x21, 0x00


	//----- nvinfo : EIATTR_KPARAM_INFO
	.align		4
.L_153:
        /*0058*/ 	.byte	0x04, 0x17
        /*005a*/ 	.short	(.L_155 - .L_154)
.L_154:
        /*005c*/ 	.word	0x00000000
        /*0060*/ 	.short	0x0001
        /*0062*/ 	.short	0x0008
        /*0064*/ 	.byte	0x00, 0xf5, 0x21, 0x00


	//----- nvinfo : EIATTR_KPARAM_INFO
	.align		4
.L_155:
        /*0068*/ 	.byte	0x04, 0x17
        /*006a*/ 	.short	(.L_157 - .L_156)
.L_156:
        /*006c*/ 	.word	0x00000000
        /*0070*/ 	.short	0x0000
        /*0072*/ 	.short	0x0000
        /*0074*/ 	.byte	0x00, 0xf5, 0x21, 0x00


	//----- nvinfo : EIATTR_SPARSE_MMA_MASK
	.align		4
.L_157:
        /*0078*/ 	.byte	0x03, 0x50
        /*007a*/ 	.short	0x0000


	//----- nvinfo : EIATTR_MAXREG_COUNT
	.align		4
        /*007c*/ 	.byte	0x03, 0x1b
        /*007e*/ 	.short	0x00ff


	//----- nvinfo : EIATTR_MERCURY_ISA_VERSION
	.align		4
        /*0080*/ 	.byte	0x03, 0x5f
        /*0082*/ 	.short	0x0101


	//----- nvinfo : EIATTR_VRC_CTA_INIT_COUNT
	.align		4
        /*0084*/ 	.byte	0x02, 0x4a
	.zero		1
	.zero		1


	//----- nvinfo : EIATTR_EXIT_INSTR_OFFSETS
	.align		4
        /*0088*/ 	.byte	0x04, 0x1c
        /*008a*/ 	.short	(.L_159 - .L_158)


	//   ....[0]....
.L_158:
        /*008c*/ 	.word	0x00000070


	//   ....[1]....
        /*0090*/ 	.word	0x00001a40


	//----- nvinfo : EIATTR_CRS_STACK_SIZE
	.align		4
.L_159:
        /*0094*/ 	.byte	0x04, 0x1e
        /*0096*/ 	.short	(.L_161 - .L_160)
.L_160:
        /*0098*/ 	.word	0x00000000


	//----- nvinfo : EIATTR_CBANK_PARAM_SIZE
	.align		4
.L_161:
        /*009c*/ 	.byte	0x03, 0x19
        /*009e*/ 	.short	0x002c


	//----- nvinfo : EIATTR_PARAM_CBANK
	.align		4
        /*00a0*/ 	.byte	0x04, 0x0a
        /*00a2*/ 	.short	(.L_163 - .L_162)
	.align		4
.L_162:
        /*00a4*/ 	.word	index@(.nv.constant0._ZN4ares12neuromorphic4cuda34em_spectrum_to_neuron_input_kernelEPKfS3_PfS3_fii)
        /*00a8*/ 	.short	0x0380
        /*00aa*/ 	.short	0x002c


	//----- nvinfo : EIATTR_SW_WAR
	.align		4
.L_163:
        /*00ac*/ 	.byte	0x04, 0x36
        /*00ae*/ 	.short	(.L_165 - .L_164)
.L_164:
        /*00b0*/ 	.word	0x00000008
.L_165:


//--------------------- .nv.info._ZN4ares12neuromorphic4cuda25stdp_weight_update_kernelEPfS2_S2_PKbS4_PKiS6_ffffffi --------------------------
	.section	.nv.info._ZN4ares12neuromorphic4cuda25stdp_weight_update_kernelEPfS2_S2_PKbS4_PKiS6_ffffffi,"",@"SHT_CUDA_INFO"
	.sectionflags	@""
	.align	4


	//----- nvinfo : EIATTR_CUDA_API_VERSION
	.align		4
        /*0000*/ 	.byte	0x04, 0x37
        /*0002*/ 	.short	(.L_167 - .L_166)
.L_166:
        /*0004*/ 	.word	0x00000082


	//----- nvinfo : EIATTR_KPARAM_INFO
	.align		4
.L_167:
        /*0008*/ 	.byte	0x04, 0x17
        /*000a*/ 	.short	(.L_169 - .L_168)
.L_168:
        /*000c*/ 	.word	0x00000000
        /*0010*/ 	.short	0x000d
        /*0012*/ 	.short	0x0050
        /*0014*/ 	.byte	0x00, 0xf0, 0x11, 0x00


	//----- nvinfo : EIATTR_KPARAM_INFO
	.align		4
.L_169:
        /*0018*/ 	.byte	0x04, 0x17
        /*001a*/ 	.short	(.L_171 - .L_170)
.L_170:
        /*001c*/ 	.word	0x00000000
        /*0020*/ 	.short	0x000c
        /*0022*/ 	.short	0x004c
        /*0024*/ 	.byte	0x00, 0xf0, 0x11, 0x00


	//----- nvinfo : EIATTR_KPARAM_INFO
	.align		4
.L_171:
        /*0028*/ 	.byte	0x04, 0x17
        /*002a*/ 	.short	(.L_173 - .L_172)
.L_172:
        /*002c*/ 	.word	0x00000000
        /*0030*/ 	.short	0x000b
        /*0032*/ 	.short	0x0048
        /*0034*/ 	.byte	0x00, 0xf0, 0x11, 0x00


	//----- nvinfo : EIATTR_KPARAM_INFO
	.align		4
.L_173:
        /*0038*/ 	.byte	0x04, 0x17
        /*003a*/ 	.short	(.L_175 - .L_174)
.L_174:
        /*003c*/ 	.word	0x00000000
        /*0040*/ 	.short	0x000a
        /*0042*/ 	.short	0x0044
        /*0044*/ 	.byte	0x00, 0xf0, 0x11, 0x00


	//----- nvinfo : EIATTR_KPARAM_INFO
	.align		4
.L_175:
        /*0048*/ 	.byte	0x04, 0x17
        /*004a*/ 	.short	(.L_177 - .L_176)
.L_176:
        /*004c*/ 	.word	0x00000000
        /*0050*/ 	.short	0x0009
        /*0052*/ 	.short	0x0040
        /*0054*/ 	.byte	0x00, 0xf0, 0x11, 0x00


	//----- nvinfo : EIATTR_KPARAM_INFO
	.align		4
.L_177:
        /*0058*/ 	.byte	0x04, 0x17
        /*005a*/ 	.short	(.L_179 - .L_178)
.L_178:
        /*005c*/ 	.word	0x00000000
        /*0060*/ 	.short	0x0008
        /*0062*/ 	.short	0x003c
        /*0064*/ 	.byte	0x00, 0xf0, 0x11, 0x00


	//----- nvinfo : EIATTR_KPARAM_INFO
	.align		4
.L_179:
        /*0068*/ 	.byte	0x04, 0x17
        /*006a*/ 	.short	(.L_181 - .L_180)
.L_180:
        /*006c*/ 	.word	0x00000000
        /*0070*/ 	.short	0x0007
        /*0072*/ 	.short	0x0038
        /*0074*/ 	.byte	0x00, 0xf0, 0x11, 0x00


	//----- nvinfo : EIATTR_KPARAM_INFO
	.align		4
.L_181:
        /*0078*/ 	.byte	0x04, 0x17
        /*007a*/ 	.short	(.L_183 - .L_182)
.L_182:
        /*007c*/ 	.word	0x00000000
        /*0080*/ 	.short	0x0006
        /*0082*/ 	.short	0x0030
        /*0084*/ 	.byte	0x00, 0xf5, 0x21, 0x00


	//----- nvinfo : EIATTR_KPARAM_INFO
	.align		4
.L_183:
        /*0088*/ 	.byte	0x04, 0x17
        /*008a*/ 	.short	(.L_185 - .L_184)
.L_184:
        /*008c*/ 	.word	0x00000000
        /*0090*/ 	.short	0x0005
        /*0092*/ 	.short	0x0028
        /*0094*/ 	.byte	0x00, 0xf5, 0x21, 0x00


	//----- nvinfo : EIATTR_KPARAM_INFO
	.align		4
.L_185:
        /*0098*/ 	.byte	0x04, 0x17
        /*009a*/ 	.short	(.L_187 - .L_186)
.L_186:
        /*009c*/ 	.word	0x00000000
        /*00a0*/ 	.short	0x0004
        /*00a2*/ 	.short	0x0020
        /*00a4*/ 	.byte	0x00, 0xf5, 0x21, 0x00


	//----- nvinfo : EIATTR_KPARAM_INFO
	.align		4
.L_187:
        /*00a8*/ 	.byte	0x04, 0x17
        /*00aa*/ 	.short	(.L_189 - .L_188)
.L_188:
        /*00ac*/ 	.word	0x00000000
        /*00b0*/ 	.short	0x0003
        /*00b2*/ 	.short	0x0018
        /*00b4*/ 	.byte	0x00, 0xf5, 0x21, 0x00


	//----- nvinfo : EIATTR_KPARAM_INFO
	.align		4
.L_189:
        /*00b8*/ 	.byte	0x04, 0x17
        /*00ba*/ 	.short	(.L_191 - .L_190)
.L_190:
        /*00bc*/ 	.word	0x00000000
        /*00c0*/ 	.short	0x0002
        /*00c2*/ 	.short	0x0010
        /*00c4*/ 	.byte	0x00, 0xf5, 0x21, 0x00


	//----- nvinfo : EIATTR_KPARAM_INFO
	.align		4
.L_191:
        /*00c8*/ 	.byte	0x04, 0x17
        /*00ca*/ 	.short	(.L_193 - .L_192)
.L_192:
        /*00cc*/ 	.word	0x00000000
        /*00d0*/ 	.short	0x0001
        /*00d2*/ 	.short	0x0008
        /*00d4*/ 	.byte	0x00, 0xf5, 0x21, 0x00


	//----- nvinfo : EIATTR_KPARAM_INFO
	.align		4
.L_193:
        /*00d8*/ 	.byte	0x04, 0x17
        /*00da*/ 	.short	(.L_195 - .L_194)
.L_194:
        /*00dc*/ 	.word	0x00000000
        /*00e0*/ 	.short	0x0000
        /*00e2*/ 	.short	0x0000
        /*00e4*/ 	.byte	0x00, 0xf5, 0x21, 0x00


	//----- nvinfo : EIATTR_SPARSE_MMA_MASK
	.align		4
.L_195:
        /*00e8*/ 	.byte	0x03, 0x50
        /*00ea*/ 	.short	0x0000


	//----- nvinfo : EIATTR_MAXREG_COUNT
	.align		4
        /*00ec*/ 	.byte	0x03, 0x1b
        /*00ee*/ 	.short	0x00ff


	//----- nvinfo : EIATTR_MERCURY_ISA_VERSION
	.align		4
        /*00f0*/ 	.byte	0x03, 0x5f
        /*00f2*/ 	.short	0x0101


	//----- nvinfo : EIATTR_COOP_GROUP_MASK_REGIDS
	.align		4
        /*00f4*/ 	.byte	0x04, 0x29
        /*00f6*/ 	.short	(.L_197 - .L_196)


	//   ....[0]....
.L_196:
        /*00f8*/ 	.word	0xffffffff


	//   ....[1]....
        /*00fc*/ 	.word	0xffffffff


	//----- nvinfo : EIATTR_COOP_GROUP_INSTR_OFFSETS
	.align		4
.L_197:
        /*0100*/ 	.byte	0x04, 0x28
        /*0102*/ 	.short	(.L_199 - .L_198)


	//   ....[0]....
.L_198:
        /*0104*/ 	.word	0x00000510


	//   ....[1]....
        /*0108*/ 	.word	0x00000520


	//----- nvinfo : EIATTR_VRC_CTA_INIT_COUNT
	.align		4
.L_199:
        /*010c*/ 	.byte	0x02, 0x4a
	.zero		1
	.zero		1


	//----- nvinfo : EIATTR_EXIT_INSTR_OFFSETS
	.align		4
        /*0110*/ 	.byte	0x04, 0x1c
        /*0112*/ 	.short	(.L_201 - .L_200)


	//   ....[0]....
.L_200:
        /*0114*/ 	.word	0x00000070


	//   ....[1]....
        /*0118*/ 	.word	0x00000600


	//----- nvinfo : EIATTR_CRS_STACK_SIZE
	.align		4
.L_201:
        /*011c*/ 	.byte	0x04, 0x1e
        /*011e*/ 	.short	(.L_203 - .L_202)
.L_202:
        /*0120*/ 	.word	0x00000000


	//----- nvinfo : EIATTR_CBANK_PARAM_SIZE
	.align		4
.L_203:
        /*0124*/ 	.byte	0x03, 0x19
        /*0126*/ 	.short	0x0054


	//----- nvinfo : EIATTR_PARAM_CBANK
	.align		4
        /*0128*/ 	.byte	0x04, 0x0a
        /*012a*/ 	.short	(.L_205 - .L_204)
	.align		4
.L_204:
        /*012c*/ 	.word	index@(.nv.constant0._ZN4ares12neuromorphic4cuda25stdp_weight_update_kernelEPfS2_S2_PKbS4_PKiS6_ffffffi)
        /*0130*/ 	.short	0x0380
        /*0132*/ 	.short	0x0054


	//----- nvinfo : EIATTR_SW_WAR
	.align		4
.L_205:
        /*0134*/ 	.byte	0x04, 0x36
        /*0136*/ 	.short	(.L_207 - .L_206)
.L_206:
        /*0138*/ 	.word	0x00000008
.L_207:


//--------------------- .nv.info._ZN4ares12neuromorphic4cuda33sparse_synapse_propagation_kernelEPKiS3_PKfPKbPfi --------------------------
	.section	.nv.info._ZN4ares12neuromorphic4cuda33sparse_synapse_propagation_kernelEPKiS3_PKfPKbPfi,"",@"SHT_CUDA_INFO"
	.sectionflags	@""
	.align	4


	//----- nvinfo : EIATTR_CUDA_API_VERSION
	.align		4
        /*0000*/ 	.byte	0x04, 0x37
        /*0002*/ 	.short	(.L_209 - .L_208)
.L_208:
        /*0004*/ 	.word	0x00000082


	//----- nvinfo : EIATTR_KPARAM_INFO
	.align		4
.L_209:
        /*0008*/ 	.byte	0x04, 0x17
        /*000a*/ 	.short	(.L_211 - .L_210)
.L_210:
        /*000c*/ 	.word	0x00000000
        /*0010*/ 	.short	0x0005
        /*0012*/ 	.short	0x0028
        /*0014*/ 	.byte	0x00, 0xf0, 0x11, 0x00


	//----- nvinfo : EIATTR_KPARAM_INFO
	.align		4
.L_211:
        /*0018*/ 	.byte	0x04, 0x17
        /*001a*/ 	.short	(.L_213 - .L_212)
.L_212:
        /*001c*/ 	.word	0x00000000
        /*0020*/ 	.short	0x0004
        /*0022*/ 	.short	0x0020
        /*0024*/ 	.byte	0x00, 0xf5, 0x21, 0x00


	//----- nvinfo : EIATTR_KPARAM_INFO
	.align		4
.L_213:
        /*0028*/ 	.byte	0x04, 0x17
        /*002a*/ 	.short	(.L_215 - .L_214)
.L_214:
        /*002c*/ 	.word	0x00000000
        /*0030*/ 	.short	0x0003
        /*0032*/ 	.short	0x0018
        /*0034*/ 	.byte	0x00, 0xf5, 0x21, 0x00


	//----- nvinfo : EIATTR_KPARAM_INFO
	.align		4
.L_215:
        /*0038*/ 	.byte	0x04, 0x17
        /*003a*/ 	.short	(.L_217 - .L_216)
.L_216:
        /*003c*/ 	.word	0x00000000
        /*0040*/ 	.short	0x0002
        /*0042*/ 	.short	0x0010
        /*0044*/ 	.byte	0x00, 0xf5, 0x21, 0x00


	//----- nvinfo : EIATTR_KPARAM_INFO
	.align		4
.L_217:
        /*0048*/ 	.byte	0x04, 0x17
        /*004a*/ 	.short	(.L_219 - .L_218)
.L_218:
        /*004c*/ 	.word	0x00000000
        /*0050*/ 	.short	0x0001
        /*0052*/ 	.short	0x0008
        /*0054*/ 	.byte	0x00, 0xf5, 0x21, 0x00


	//----- nvinfo : EIATTR_KPARAM_INFO
	.align		4
.L_219:
        /*0058*/ 	.byte	0x04, 0x17
        /*005a*/ 	.short	(.L_221 - .L_220)
.L_220:
        /*005c*/ 	.word	0x00000000
        /*0060*/ 	.short	0x0000
        /*0062*/ 	.short	0x0000
        /*0064*/ 	.byte	0x00, 0xf5, 0x21, 0x00


	//----- nvinfo : EIATTR_SPARSE_MMA_MASK
	.align		4
.L_221:
        /*0068*/ 	.byte	0x03, 0x50
        /*006a*/ 	.short	0x0000


	//----- nvinfo : EIATTR_MAXREG_COUNT
	.align		4
        /*006c*/ 	.byte	0x03, 0x1b
        /*006e*/ 	.short	0x00ff


	//----- nvinfo : EIATTR_MERCURY_ISA_VERSION
	.align		4
        /*0070*/ 	.byte	0x03, 0x5f
        /*0072*/ 	.short	0x0101


	//----- nvinfo : EIATTR_VRC_CTA_INIT_COUNT
	.align		4
        /*0074*/ 	.byte	0x02, 0x4a
	.zero		1
	.zero		1


	//----- nvinfo : EIATTR_EXIT_INSTR_OFFSETS
	.align		4
        /*0078*/ 	.byte	0x04, 0x1c
        /*007a*/ 	.short	(.L_223 - .L_222)


	//   ....[0]....
.L_222:
        /*007c*/ 	.word	0x00000070


	//   ....[1]....
        /*0080*/ 	.word	0x000000e0


	//   ....[2]....
        /*0084*/ 	.word	0x00000140


	//   ....[3]....
        /*0088*/ 	.word	0x00000670


	//   ....[4]....
        /*008c*/ 	.word	0x00000940


	//   ....[5]....
        /*0090*/ 	.word	0x00000b10


	//   ....[6]....
        /*0094*/ 	.word	0x00000c00


	//----- nvinfo : EIATTR_CRS_STACK_SIZE
	.align		4
.L_223:
        /*0098*/ 	.byte	0x04, 0x1e
        /*009a*/ 	.short	(.L_225 - .L_224)
.L_224:
        /*009c*/ 	.word	0x00000000


	//----- nvinfo : EIATTR_CBANK_PARAM_SIZE
	.align		4
.L_225:
        /*00a0*/ 	.byte	0x03, 0x19
        /*00a2*/ 	.short	0x002c


	//----- nvinfo : EIATTR_PARAM_CBANK
	.align		4
        /*00a4*/ 	.byte	0x04, 0x0a
        /*00a6*/ 	.short	(.L_227 - .L_226)
	.align		4
.L_226:
        /*00a8*/ 	.word	index@(.nv.constant0._ZN4ares12neuromorphic4cuda33sparse_synapse_propagation_kernelEPKiS3_PKfPKbPfi)
        /*00ac*/ 	.short	0x0380
        /*00ae*/ 	.short	0x002c


	//----- nvinfo : EIATTR_SW_WAR
	.align		4
.L_227:
        /*00b0*/ 	.byte	0x04, 0x36
        /*00b2*/ 	.short	(.L_229 - .L_228)
.L_228:
        /*00b4*/ 	.word	0x00000008
.L_229:


//--------------------- .nv.info._ZN4ares12neuromorphic4cuda25adex_neuron_update_kernelEPfS2_PKfPbffffffffffi --------------------------
	.section	.nv.info._ZN4ares12neuromorphic4cuda25adex_neuron_update_kernelEPfS2_PKfPbffffffffffi,"",@"SHT_CUDA_INFO"
	.sectionflags	@""
	.align	4


	//----- nvinfo : EIATTR_CUDA_API_VERSION
	.align		4
        /*0000*/ 	.byte	0x04, 0x37
        /*0002*/ 	.short	(.L_231 - .L_230)
.L_230:
        /*0004*/ 	.word	0x00000082


	//----- nvinfo : EIATTR_KPARAM_INFO
	.align		4
.L_231:
        /*0008*/ 	.byte	0x04, 0x17
        /*000a*/ 	.short	(.L_233 - .L_232)
.L_232:
        /*000c*/ 	.word	0x00000000
        /*0010*/ 	.short	0x000e
        /*0012*/ 	.short	0x0048
        /*0014*/ 	.byte	0x00, 0xf0, 0x11, 0x00


	//----- nvinfo : EIATTR_KPARAM_INFO
	.align		4
.L_233:
        /*0018*/ 	.byte	0x04, 0x17
        /*001a*/ 	.short	(.L_235 - .L_234)
.L_234:
        /*001c*/ 	.word	0x00000000
        /*0020*/ 	.short	0x000d
        /*0022*/ 	.short	0x0044
        /*0024*/ 	.byte	0x00, 0xf0, 0x11, 0x00


	//----- nvinfo : EIATTR_KPARAM_INFO
	.align		4
.L_235:
        /*0028*/ 	.byte	0x04, 0x17
        /*002a*/ 	.short	(.L_237 - .L_236)
.L_236:
        /*002c*/ 	.word	0x00000000
        /*0030*/ 	.short	0x000c
        /*0032*/ 	.short	0x0040
        /*0034*/ 	.byte	0x00, 0xf0, 0x11, 0x00


	//----- nvinfo : EIATTR_KPARAM_INFO
	.align		4
.L_237:
        /*0038*/ 	.byte	0x04, 0x17
        /*003a*/ 	.short	(.L_239 - .L_238)
.L_238:
        /*003c*/ 	.word	0x00000000
        /*0040*/ 	.short	0x000b
        /*0042*/ 	.short	0x003c
        /*0044*/ 	.byte	0x00, 0xf0, 0x11, 0x00


	//----- nvinfo : EIATTR_KPARAM_INFO
	.align		4
.L_239:
        /*0048*/ 	.byte	0x04, 0x17
        /*004a*/ 	.short	(.L_241 - .L_240)
.L_240:
        /*004c*/ 	.word	0x00000000
        /*0050*/ 	.short	0x000a
        /*0052*/ 	.short	0x0038
        /*0054*/ 	.byte	0x00, 0xf0, 0x11, 0x00


	//----- nvinfo : EIATTR_KPARAM_INFO
	.align		4
.L_241:
        /*0058*/ 	.byte	0x04, 0x17
        /*005a*/ 	.short	(.L_243 - .L_242)
.L_242:
        /*005c*/ 	.word	0x00000000
        /*0060*/ 	.short	0x0009
        /*0062*/ 	.short	0x0034
        /*0064*/ 	.byte	0x00, 0xf0, 0x11, 0x00


	//----- nvinfo : EIATTR_KPARAM_INFO
	.align		4
.L_243:
        /*0068*/ 	.byte	0x04, 0x17
        /*006a*/ 	.short	(.L_245 - .L_244)
.L_244:
        /*006c*/ 	.word	0x00000000
        /*0070*/ 	.short	0x0008
        /*0072*/ 	.short	0x0030
        /*0074*/ 	.byte	0x00, 0xf0, 0x11, 0x00


	//----- nvinfo : EIATTR_KPARAM_INFO
	.align		4
.L_245:
        /*0078*/ 	.byte	0x04, 0x17
        /*007a*/ 	.short	(.L_247 - .L_246)
.L_246:
        /*007c*/ 	.word	0x00000000
        /*0080*/ 	.short	0x0007
        /*0082*/ 	.short	0x002c
        /*0084*/ 	.byte	0x00, 0xf0, 0x11, 0x00


	//----- nvinfo : EIATTR_KPARAM_INFO
	.align		4
.L_247:
        /*0088*/ 	.byte	0x04, 0x17
        /*008a*/ 	.short	(.L_249 - .L_248)
.L_248:
        /*008c*/ 	.word	0x00000000
        /*0090*/ 	.short	0x0006
        /*0092*/ 	.short	0x0028
        /*0094*/ 	.byte	0x00, 0xf0, 0x11, 0x00


	//----- nvinfo : EIATTR_KPARAM_INFO
	.align		4
.L_249:
        /*0098*/ 	.byte	0x04, 0x17
        /*009a*/ 	.short	(.L_251 - .L_250)
.L_250:
        /*009c*/ 	.word	0x00000000
        /*00a0*/ 	.short	0x0005
        /*00a2*/ 	.short	0x0024
        /*00a4*/ 	.byte	0x00, 0xf0, 0x11, 0x00


	//----- nvinfo : EIATTR_KPARAM_INFO
	.align		4
.L_251:
        /*00a8*/ 	.byte	0x04, 0x17
        /*00aa*/ 	.short	(.L_253 - .L_252)
.L_252:
        /*00ac*/ 	.word	0x00000000
        /*00b0*/ 	.short	0x0004
        /*00b2*/ 	.short	0x0020
        /*00b4*/ 	.byte	0x00, 0xf0, 0x11, 0x00


	//----- nvinfo : EIATTR_KPARAM_INFO
	.align		4
.L_253:
        /*00b8*/ 	.byte	0x04, 0x17
        /*00ba*/ 	.short	(.L_255 - .L_254)
.L_254:
        /*00bc*/ 	.word	0x00000000
        /*00c0*/ 	.short	0x0003
        /*00c2*/ 	.short	0x0018
        /*00c4*/ 	.byte	0x00, 0xf5, 0x21, 0x00


	//----- nvinfo : EIATTR_KPARAM_INFO
	.align		4
.L_255:
        /*00c8*/ 	.byte	0x04, 0x17
        /*00ca*/ 	.short	(.L_257 - .L_256)
.L_256:
        /*00cc*/ 	.word	0x00000000
        /*00d0*/ 	.short	0x0002
        /*00d2*/ 	.short	0x0010
        /*00d4*/ 	.byte	0x00, 0xf5, 0x21, 0x00


	//----- nvinfo : EIATTR_KPARAM_INFO
	.align		4
.L_257:
        /*00d8*/ 	.byte	0x04, 0x17
        /*00da*/ 	.short	(.L_259 - .L_258)
.L_258:
        /*00dc*/ 	.word	0x00000000
        /*00e0*/ 	.short	0x0001
        /*00e2*/ 	.short	0x0008
        /*00e4*/ 	.byte	0x00, 0xf5, 0x21, 0x00


	//----- nvinfo : EIATTR_KPARAM_INFO
	.align		4
.L_259:
        /*00e8*/ 	.byte	0x04, 0x17
        /*00ea*/ 	.short	(.L_261 - .L_260)
.L_260:
        /*00ec*/ 	.word	0x00000000
        /*00f0*/ 	.short	0x0000
        /*00f2*/ 	.short	0x0000
        /*00f4*/ 	.byte	0x00, 0xf5, 0x21, 0x00


	//----- nvinfo : EIATTR_SPARSE_MMA_MASK
	.align		4
.L_261:
        /*00f8*/ 	.byte	0x03, 0x50
        /*00fa*/ 	.short	0x0000


	//----- nvinfo : EIATTR_MAXREG_COUNT
	.align		4
        /*00fc*/ 	.byte	0x03, 0x1b
        /*00fe*/ 	.short	0x00ff


	//----- nvinfo : EIATTR_NUM_BARRIERS
	.align		4
        /*0100*/ 	.byte	0x02, 0x4c
        /*0102*/ 	.byte	0x01
	.zero		1


	//----- nvinfo : EIATTR_MERCURY_ISA_VERSION
	.align		4
        /*0104*/ 	.byte	0x03, 0x5f
        /*0106*/ 	.short	0x0101


	//----- nvinfo : EIATTR_VRC_CTA_INIT_COUNT
	.align		4
        /*0108*/ 	.byte	0x02, 0x4a
	.zero		1
	.zero		1


	//----- nvinfo : EIATTR_EXIT_INSTR_OFFSETS
	.align		4
        /*010c*/ 	.byte	0x04, 0x1c
        /*010e*/ 	.short	(.L_263 - .L_262)


	//   ....[0]....
.L_262:
        /*0110*/ 	.word	0x00000070


	//   ....[1]....
        /*0114*/ 	.word	0x00000760


	//----- nvinfo : EIATTR_CRS_STACK_SIZE
	.align		4
.L_263:
        /*0118*/ 	.byte	0x04, 0x1e
        /*011a*/ 	.short	(.L_265 - .L_264)
.L_264:
        /*011c*/ 	.word	0x00000000


	//----- nvinfo : EIATTR_CBANK_PARAM_SIZE
	.align		4
.L_265:
        /*0120*/ 	.byte	0x03, 0x19
        /*0122*/ 	.short	0x004c


	//----- nvinfo : EIATTR_PARAM_CBANK
	.align		4
        /*0124*/ 	.byte	0x04, 0x0a
        /*0126*/ 	.short	(.L_267 - .L_266)
	.align		4
.L_266:
        /*0128*/ 	.word	index@(.nv.constant0._ZN4ares12neuromorphic4cuda25adex_neuron_update_kernelEPfS2_PKfPbffffffffffi)
        /*012c*/ 	.short	0x0380
        /*012e*/ 	.short	0x004c


	//----- nvinfo : EIATTR_SW_WAR
	.align		4
.L_267:
        /*0130*/ 	.byte	0x04, 0x36
        /*0132*/ 	.short	(.L_269 - .L_268)
.L_268:
        /*0134*/ 	.word	0x00000008
.L_269:


//--------------------- .nv.info._ZN4ares12neuromorphic4cuda24lif_neuron_update_kernelEPfPKfS4_Pbfffffi --------------------------
	.section	.nv.info._ZN4ares12neuromorphic4cuda24lif_neuron_update_kernelEPfPKfS4_Pbfffffi,"",@"SHT_CUDA_INFO"
	.sectionflags	@""
	.align	4


	//----- nvinfo : EIATTR_CUDA_API_VERSION
	.align		4
        /*0000*/ 	.byte	0x04, 0x37
        /*0002*/ 	.short	(.L_271 - .L_270)
.L_270:
        /*0004*/ 	.word	0x00000082


	//----- nvinfo : EIATTR_KPARAM_INFO
	.align		4
.L_271:
        /*0008*/ 	.byte	0x04, 0x17
        /*000a*/ 	.short	(.L_273 - .L_272)
.L_272:
        /*000c*/ 	.word	0x00000000
        /*0010*/ 	.short	0x0009
        /*0012*/ 	.short	0x0034
        /*0014*/ 	.byte	0x00, 0xf0, 0x11, 0x00


	//----- nvinfo : EIATTR_KPARAM_INFO
	.align		4
.L_273:
        /*0018*/ 	.byte	0x04, 0x17
        /*001a*/ 	.short	(.L_275 - .L_274)
.L_274:
        /*001c*/ 	.word	0x00000000
        /*0020*/ 	.short	0x0008
        /*0022*/ 	.short	0x0030
        /*0024*/ 	.byte	0x00, 0xf0, 0x11, 0x00


	//----- nvinfo : EIATTR_KPARAM_INFO
	.align		4
.L_275:
        /*0028*/ 	.byte	0x04, 0x17
        /*002a*/ 	.short	(.L_277 - .L_276)
.L_276:
        /*002c*/ 	.word	0x00000000
        /*0030*/ 	.short	0x0007
        /*0032*/ 	.short	0x002c
        /*0034*/ 	.byte	0x00, 0xf0, 0x11, 0x00


	//----- nvinfo : EIATTR_KPARAM_INFO
	.align		4
.L_277:
        /*0038*/ 	.byte	0x04, 0x17
        /*003a*/ 	.short	(.L_279 - .L_278)
.L_278:
        /*003c*/ 	.word	0x00000000
        /*0040*/ 	.short	0x0006
        /*0042*/ 	.short	0x0028
        /*0044*/ 	.byte	0x00, 0xf0, 0x11, 0x00


	//----- nvinfo : EIATTR_KPARAM_INFO
	.align		4
.L_279:
        /*0048*/ 	.byte	0x04, 0x17
        /*004a*/ 	.short	(.L_281 - .L_280)
.L_280:
        /*004c*/ 	.word	0x00000000
        /*0050*/ 	.short	0x0005
        /*0052*/ 	.short	0x0024
        /*0054*/ 	.byte	0x00, 0xf0, 0x11, 0x00


	//----- nvinfo : EIATTR_KPARAM_INFO
	.align		4
.L_281:
        /*0058*/ 	.byte	0x04, 0x17
        /*005a*/ 	.short	(.L_283 - .L_282)
.L_282:
        /*005c*/ 	.word	0x00000000
        /*0060*/ 	.short	0x0004
        /*0062*/ 	.short	0x0020
        /*0064*/ 	.byte	0x00, 0xf0, 0x11, 0x00


	//----- nvinfo : EIATTR_KPARAM_INFO
	.align		4
.L_283:
        /*0068*/ 	.byte	0x04, 0x17
        /*006a*/ 	.short	(.L_285 - .L_284)
.L_284:
        /*006c*/ 	.word	0x00000000
        /*0070*/ 	.short	0x0003
        /*0072*/ 	.short	0x0018
        /*0074*/ 	.byte	0x00, 0xf5, 0x21, 0x00


	//----- nvinfo : EIATTR_KPARAM_INFO
	.align		4
.L_285:
        /*0078*/ 	.byte	0x04, 0x17
        /*007a*/ 	.short	(.L_287 - .L_286)
.L_286:
        /*007c*/ 	.word	0x00000000
        /*0080*/ 	.short	0x0002
        /*0082*/ 	.short	0x0010
        /*0084*/ 	.byte	0x00, 0xf5, 0x21, 0x00


	//----- nvinfo : EIATTR_KPARAM_INFO
	.align		4
.L_287:
        /*0088*/ 	.byte	0x04, 0x17
        /*008a*/ 	.short	(.L_289 - .L_288)
.L_288:
        /*008c*/ 	.word	0x00000000
        /*0090*/ 	.short	0x0001
        /*0092*/ 	.short	0x0008
        /*0094*/ 	.byte	0x00, 0xf5, 0x21, 0x00


	//----- nvinfo : EIATTR_KPARAM_INFO
	.align		4
.L_289:
        /*0098*/ 	.byte	0x04, 0x17
        /*009a*/ 	.short	(.L_291 - .L_290)
.L_290:
        /*009c*/ 	.word	0x00000000
        /*00a0*/ 	.short	0x0000
        /*00a2*/ 	.short	0x0000
        /*00a4*/ 	.byte	0x00, 0xf5, 0x21, 0x00


	//----- nvinfo : EIATTR_SPARSE_MMA_MASK
	.align		4
.L_291:
        /*00a8*/ 	.byte	0x03, 0x50
        /*00aa*/ 	.short	0x0000


	//----- nvinfo : EIATTR_MAXREG_COUNT
	.align		4
        /*00ac*/ 	.byte	0x03, 0x1b
        /*00ae*/ 	.short	0x00ff


	//----- nvinfo : EIATTR_MERCURY_ISA_VERSION
	.align		4
        /*00b0*/ 	.byte	0x03, 0x5f
        /*00b2*/ 	.short	0x0101


	//----- nvinfo : EIATTR_VRC_CTA_INIT_COUNT
	.align		4
        /*00b4*/ 	.byte	0x02, 0x4a
	.zero		1
	.zero		1


	//----- nvinfo : EIATTR_EXIT_INSTR_OFFSETS
	.align		4
        /*00b8*/ 	.byte	0x04, 0x1c
        /*00ba*/ 	.short	(.L_293 - .L_292)


	//   ....[0]....
.L_292:
        /*00bc*/ 	.word	0x00000070


	//   ....[1]....
        /*00c0*/ 	.word	0x00000410


	//----- nvinfo : EIATTR_CRS_STACK_SIZE
	.align		4
.L_293:
        /*00c4*/ 	.byte	0x04, 0x1e
        /*00c6*/ 	.short	(.L_295 - .L_294)
.L_294:
        /*00c8*/ 	.word	0x00000000


	//----- nvinfo : EIATTR_CBANK_PARAM_SIZE
	.align		4
.L_295:
        /*00cc*/ 	.byte	0x03, 0x19
        /*00ce*/ 	.short	0x0038


	//----- nvinfo : EIATTR_PARAM_CBANK
	.align		4
        /*00d0*/ 	.byte	0x04, 0x0a
        /*00d2*/ 	.short	(.L_297 - .L_296)
	.align		4
.L_296:
        /*00d4*/ 	.word	index@(.nv.constant0._ZN4ares12neuromorphic4cuda24lif_neuron_update_kernelEPfPKfS4_Pbfffffi)
        /*00d8*/ 	.short	0x0380
        /*00da*/ 	.short	0x0038


	//----- nvinfo : EIATTR_SW_WAR
	.align		4
.L_297:
        /*00dc*/ 	.byte	0x04, 0x36
        /*00de*/ 	.short	(.L_299 - .L_298)
.L_298:
        /*00e0*/ 	.word	0x00000008
.L_299:


//--------------------- .nv.info._ZN3cub18CUB_300001_SM_10006detail8for_each13static_kernelINS2_12policy_hub_t12policy_500_tElN6thrust24THRUST_300001_SM_1000_NS8cuda_cub6__fill7functorINS7_10device_ptrIfEEfEEEEvT0_T1_ --------------------------
	.section	.nv.info._ZN3cub18CUB_300001_SM_10006detail8for_each13static_kernelINS2_12policy_hub_t12policy_500_tElN6thrust24THRUST_300001_SM_1000_NS8cuda_cub6__fill7functorINS7_10device_ptrIfEEfEEEEvT0_T1_,"",@"SHT_CUDA_INFO"
	.sectionflags	@""
	.align	4


	//----- nvinfo : EIATTR_CUDA_API_VERSION
	.align		4
        /*0000*/ 	.byte	0x04, 0x37
        /*0002*/ 	.short	(.L_301 - .L_300)
.L_300:
        /*0004*/ 	.word	0x00000082


	//----- nvinfo : EIATTR_KPARAM_INFO
	.align		4
.L_301:
        /*0008*/ 	.byte	0x04, 0x17
        /*000a*/ 	.short	(.L_303 - .L_302)
.L_302:
        /*000c*/ 	.word	0x00000000
        /*0010*/ 	.short	0x0001
        /*0012*/ 	.short	0x0008
        /*0014*/ 	.byte	0x00, 0xf0, 0x41, 0x00


	//----- nvinfo : EIATTR_KPARAM_INFO
	.align		4
.L_303:
        /*0018*/ 	.byte	0x04, 0x17
        /*001a*/ 	.short	(.L_305 - .L_304)
.L_304:
        /*001c*/ 	.word	0x00000000
        /*0020*/ 	.short	0x0000
        /*0022*/ 	.short	0x0000
        /*0024*/ 	.byte	0x00, 0xf0, 0x21, 0x00


	//----- nvinfo : EIATTR_SPARSE_MMA_MASK
	.align		4
.L_305:
        /*0028*/ 	.byte	0x03, 0x50
        /*002a*/ 	.short	0x0000


	//----- nvinfo : EIATTR_MAXREG_COUNT
	.align		4
        /*002c*/ 	.byte	0x03, 0x1b
        /*002e*/ 	.short	0x00ff


	//----- nvinfo : EIATTR_MERCURY_ISA_VERSION
	.align		4
        /*0030*/ 	.byte	0x03, 0x5f
        /*0032*/ 	.short	0x0101


	//----- nvinfo : EIATTR_VRC_CTA_INIT_COUNT
	.align		4
        /*0034*/ 	.byte	0x02, 0x4a
	.zero		1
	.zero		1


	//----- nvinfo : EIATTR_EXIT_INSTR_OFFSETS
	.align		4
        /*0038*/ 	.byte	0x04, 0x1c
        /*003a*/ 	.short	(.L_307 - .L_306)


	//   ....[0]....
.L_306:
        /*003c*/ 	.word	0x00000130


	//   ....[1]....
        /*0040*/ 	.word	0x00000240


	//   ....[2]....
        /*0044*/ 	.word	0x00000270


	//----- nvinfo : EIATTR_MAX_THREADS
	.align		4
.L_307:
        /*0048*/ 	.byte	0x04, 0x05
        /*004a*/ 	.short	(.L_309 - .L_308)
.L_308:
        /*004c*/ 	.word	0x00000100
        /*0050*/ 	.word	0x00000001
        /*0054*/ 	.word	0x00000001


	//----- nvinfo : EIATTR_CBANK_PARAM_SIZE
	.align		4
.L_309:
        /*0058*/ 	.byte	0x03, 0x19
        /*005a*/ 	.short	0x0018


	//----- nvinfo : EIATTR_PARAM_CBANK
	.align		4
        /*005c*/ 	.byte	0x04, 0x0a
        /*005e*/ 	.short	(.L_311 - .L_310)
	.align		4
.L_310:
        /*0060*/ 	.word	index@(.nv.constant0._ZN3cub18CUB_300001_SM_10006detail8for_each13static_kernelINS2_12policy_hub_t12policy_500_tElN6thrust24THRUST_300001_SM_1000_NS8cuda_cub6__fill7functorINS7_10device_ptrIfEEfEEEEvT0_T1_)
        /*0064*/ 	.short	0x0380
        /*0066*/ 	.short	0x0018


	//----- nvinfo : EIATTR_SW_WAR
	.align		4
.L_311:
        /*0068*/ 	.byte	0x04, 0x36
        /*006a*/ 	.short	(.L_313 - .L_312)
.L_312:
        /*006c*/ 	.word	0x00000008
.L_313:


//--------------------- .nv.info._ZN3cub18CUB_300001_SM_10006detail11EmptyKernelIvEEvv --------------------------
	.section	.nv.info._ZN3cub18CUB_300001_SM_10006detail11EmptyKernelIvEEvv,"",@"SHT_CUDA_INFO"
	.sectionflags	@""
	.align	4


	//----- nvinfo : EIATTR_CUDA_API_VERSION
	.align		4
        /*0000*/ 	.byte	0x04, 0x37
        /*0002*/ 	.short	(.L_315 - .L_314)
.L_314:
        /*0004*/ 	.word	0x00000082


	//----- nvinfo : EIATTR_SPARSE_MMA_MASK
	.align		4
.L_315:
        /*0008*/ 	.byte	0x03, 0x50
        /*000a*/ 	.short	0x0000


	//----- nvinfo : EIATTR_MAXREG_COUNT
	.align		4
        /*000c*/ 	.byte	0x03, 0x1b
        /*000e*/ 	.short	0x00ff


	//----- nvinfo : EIATTR_MERCURY_ISA_VERSION
	.align		4
        /*0010*/ 	.byte	0x03, 0x5f
        /*0012*/ 	.short	0x0101


	//----- nvinfo : EIATTR_VRC_CTA_INIT_COUNT
	.align		4
        /*0014*/ 	.byte	0x02, 0x4a
	.zero		1
	.zero		1


	//----- nvinfo : EIATTR_EXIT_INSTR_OFFSETS
	.align		4
        /*0018*/ 	.byte	0x04, 0x1c
        /*001a*/ 	.short	(.L_317 - .L_316)


	//   ....[0]....
.L_316:
        /*001c*/ 	.word	0x00000010


	//----- nvinfo : EIATTR_SW_WAR
	.align		4
.L_317:
        /*0020*/ 	.byte	0x04, 0x36
        /*0022*/ 	.short	(.L_319 - .L_318)
.L_318:
        /*0024*/ 	.word	0x00000008
.L_319:


//--------------------- .nv.callgraph             --------------------------
	.section	.nv.callgraph,"",@"SHT_CUDA_CALLGRAPH"
	.align	4
	.sectionentsize	8
	.align		4
        /*0000*/ 	.word	0x00000000
	.align		4
        /*0004*/ 	.word	0xffffffff
	.align		4
        /*0008*/ 	.word	0x00000000
	.align		4
        /*000c*/ 	.word	0xfffffffe
	.align		4
        /*0010*/ 	.word	0x00000000
	.align		4
        /*0014*/ 	.word	0xfffffffd
	.align		4
        /*0018*/ 	.word	0x00000000
	.align		4
        /*001c*/ 	.word	0xfffffffc


//--------------------- .nv.constant4             --------------------------
	.section	.nv.constant4,"a",@progbits
	.align	8
	.align		8
.nv.constant4:
        /*0000*/ 	.dword	precalc_xorwow_matrix
	.align		8
        /*0008*/ 	.dword	precalc_xorwow_offset_matrix
	.align		8
        /*0010*/ 	.dword	mrg32k3aM1
	.align		8
        /*0018*/ 	.dword	mrg32k3aM2
	.align		8
        /*0020*/ 	.dword	mrg32k3aM1SubSeq
	.align		8
        /*0028*/ 	.dword	mrg32k3aM2SubSeq
	.align		8
        /*0030*/ 	.dword	mrg32k3aM1Seq
	.align		8
        /*0038*/ 	.dword	mrg32k3aM2Seq
	.align		8
        /*0040*/ 	.dword	_ZN34_INTERNAL_a8862ecf_4_k_cu_d25ef6a64cuda3std3__45__cpo5beginE
	.align		8
        /*0048*/ 	.dword	_ZN34_INTERNAL_a8862ecf_4_k_cu_d25ef6a64cuda3std3__45__cpo3endE
	.align		8
        /*0050*/ 	.dword	_ZN34_INTERNAL_a8862ecf_4_k_cu_d25ef6a64cuda3std3__45__cpo6cbeginE
	.align		8
        /*0058*/ 	.dword	_ZN34_INTERNAL_a8862ecf_4_k_cu_d25ef6a64cuda3std3__45__cpo4cendE
	.align		8
        /*0060*/ 	.dword	_ZN34_INTERNAL_a8862ecf_4_k_cu_d25ef6a64cuda3std3__45__cpo6rbeginE
	.align		8
        /*0068*/ 	.dword	_ZN34_INTERNAL_a8862ecf_4_k_cu_d25ef6a64cuda3std3__45__cpo4rendE
	.align		8
        /*0070*/ 	.dword	_ZN34_INTERNAL_a8862ecf_4_k_cu_d25ef6a64cuda3std3__45__cpo7crbeginE
	.align		8
        /*0078*/ 	.dword	_ZN34_INTERNAL_a8862ecf_4_k_cu_d25ef6a64cuda3std3__45__cpo5crendE
	.align		8
        /*0080*/ 	.dword	_ZN34_INTERNAL_a8862ecf_4_k_cu_d25ef6a64cuda3std3__436_GLOBAL__N__a8862ecf_4_k_cu_d25ef6a66ignoreE
	.align		8
        /*0088*/ 	.dword	_ZN34_INTERNAL_a8862ecf_4_k_cu_d25ef6a64cuda3std3__419piecewise_constructE
	.align		8
        /*0090*/ 	.dword	_ZN34_INTERNAL_a8862ecf_4_k_cu_d25ef6a64cuda3std3__48in_placeE
	.align		8
        /*0098*/ 	.dword	_ZN34_INTERNAL_a8862ecf_4_k_cu_d25ef6a64cuda3std3__420unreachable_sentinelE
	.align		8
        /*00a0*/ 	.dword	_ZN34_INTERNAL_a8862ecf_4_k_cu_d25ef6a64cuda3std3__47nulloptE
	.align		8
        /*00a8*/ 	.dword	_ZN34_INTERNAL_a8862ecf_4_k_cu_d25ef6a64cuda3std3__48unexpectE
	.align		8
        /*00b0*/ 	.dword	_ZN34_INTERNAL_a8862ecf_4_k_cu_d25ef6a64cuda3std6ranges3__45__cpo4swapE
	.align		8
        /*00b8*/ 	.dword	_ZN34_INTERNAL_a8862ecf_4_k_cu_d25ef6a64cuda3std6ranges3__45__cpo9iter_moveE
	.align		8
        /*00c0*/ 	.dword	_ZN34_INTERNAL_a8862ecf_4_k_cu_d25ef6a64cuda3std6ranges3__45__cpo5beginE
	.align		8
        /*00c8*/ 	.dword	_ZN34_INTERNAL_a8862ecf_4_k_cu_d25ef6a64cuda3std6ranges3__45__cpo3endE
	.align		8
        /*00d0*/ 	.dword	_ZN34_INTERNAL_a8862ecf_4_k_cu_d25ef6a64cuda3std6ranges3__45__cpo6cbeginE
	.align		8
        /*00d8*/ 	.dword	_ZN34_INTERNAL_a8862ecf_4_k_cu_d25ef6a64cuda3std6ranges3__45__cpo4cendE
	.align		8
        /*00e0*/ 	.dword	_ZN34_INTERNAL_a8862ecf_4_k_cu_d25ef6a64cuda3std6ranges3__45__cpo7advanceE
	.align		8
        /*00e8*/ 	.dword	_ZN34_INTERNAL_a8862ecf_4_k_cu_d25ef6a64cuda3std6ranges3__45__cpo9iter_swapE
	.align		8
        /*00f0*/ 	.dword	_ZN34_INTERNAL_a8862ecf_4_k_cu_d25ef6a64cuda3std6ranges3__45__cpo4nextE
	.align		8
        /*00f8*/ 	.dword	_ZN34_INTERNAL_a8862ecf_4_k_cu_d25ef6a64cuda3std6ranges3__45__cpo4prevE
	.align		8
        /*0100*/ 	.dword	_ZN34_INTERNAL_a8862ecf_4_k_cu_d25ef6a64cuda3std6ranges3__45__cpo4dataE
	.align		8
        /*0108*/ 	.dword	_ZN34_INTERNAL_a8862ecf_4_k_cu_d25ef6a64cuda3std6ranges3__45__cpo5cdataE
	.align		8
        /*0110*/ 	.dword	_ZN34_INTERNAL_a8862ecf_4_k_cu_d25ef6a64cuda3std6ranges3__45__cpo4sizeE
	.align		8
        /*0118*/ 	.dword	_ZN34_INTERNAL_a8862ecf_4_k_cu_d25ef6a64cuda3std6ranges3__45__cpo5ssizeE
	.align		8
        /*0120*/ 	.dword	_ZN34_INTERNAL_a8862ecf_4_k_cu_d25ef6a64cuda3std6ranges3__45__cpo8distanceE
	.align		8
        /*0128*/ 	.dword	_ZN34_INTERNAL_a8862ecf_4_k_cu_d25ef6a66thrust24THRUST_300001_SM_1000_NS8cuda_cub3parE
	.align		8
        /*0130*/ 	.dword	_ZN34_INTERNAL_a8862ecf_4_k_cu_d25ef6a66thrust24THRUST_300001_SM_1000_NS8cuda_cub10par_nosyncE
	.align		8
        /*0138*/ 	.dword	_ZN34_INTERNAL_a8862ecf_4_k_cu_d25ef6a66thrust24THRUST_300001_SM_1000_NS6system6detail10sequential3seqE
	.align		8
        /*0140*/ 	.dword	_ZN34_INTERNAL_a8862ecf_4_k_cu_d25ef6a66thrust24THRUST_300001_SM_1000_NS12placeholders2_1E
	.align		8
        /*0148*/ 	.dword	_ZN34_INTERNAL_a8862ecf_4_k_cu_d25ef6a66thrust24THRUST_300001_SM_1000_NS12placeholders2_2E
	.align		8
        /*0150*/ 	.dword	_ZN34_INTERNAL_a8862ecf_4_k_cu_d25ef6a66thrust24THRUST_300001_SM_1000_NS12placeholders2_3E
	.align		8
        /*0158*/ 	.dword	_ZN34_INTERNAL_a8862ecf_4_k_cu_d25ef6a66thrust24THRUST_300001_SM_1000_NS12placeholders2_4E
	.align		8
        /*0160*/ 	.dword	_ZN34_INTERNAL_a8862ecf_4_k_cu_d25ef6a66thrust24THRUST_300001_SM_1000_NS12placeholders2_5E
	.align		8
        /*0168*/ 	.dword	_ZN34_INTERNAL_a8862ecf_4_k_cu_d25ef6a66thrust24THRUST_300001_SM_1000_NS12placeholders2_6E
	.align		8
        /*0170*/ 	.dword	_ZN34_INTERNAL_a8862ecf_4_k_cu_d25ef6a66thrust24THRUST_300001_SM_1000_NS12placeholders2_7E
	.align		8
        /*0178*/ 	.dword	_ZN34_INTERNAL_a8862ecf_4_k_cu_d25ef6a66thrust24THRUST_300001_SM_1000_NS12placeholders2_8E
	.align		8
        /*0180*/ 	.dword	_ZN34_INTERNAL_a8862ecf_4_k_cu_d25ef6a66thrust24THRUST_300001_SM_1000_NS12placeholders2_9E
	.align		8
        /*0188*/ 	.dword	_ZN34_INTERNAL_a8862ecf_4_k_cu_d25ef6a66thrust24THRUST_300001_SM_1000_NS12placeholders3_10E
	.align		8
        /*0190*/ 	.dword	_ZN34_INTERNAL_a8862ecf_4_k_cu_d25ef6a66thrust24THRUST_300001_SM_1000_NS3seqE


//--------------------- .nv.constant3             --------------------------
	.section	.nv.constant3,"a",@progbits
	.align	8
.nv.constant3:
	.type		__cr_lgamma_table,@object
	.size		__cr_lgamma_table,(.L_8 - __cr_lgamma_table)
__cr_lgamma_table:
        /*0000*/ 	.byte	0x00, 0x00, 0x00, 0x00, 0x00, 0x00, 0x00, 0x00, 0x00, 0x00, 0x00, 0x00, 0x00, 0x00, 0x00, 0x00
        /*0010*/ 	.byte	0xef, 0x39, 0xfa, 0xfe, 0x42, 0x2e, 0xe6, 0x3f, 0x02, 0x20, 0x2a, 0xfa, 0x0b, 0xab, 0xfc, 0x3f
        /*0020*/ 	.byte	0xf9, 0x2c, 0x92, 0x7c, 0xa7, 0x6c, 0x09, 0x40, 0xc9, 0x79, 0x44, 0x3c, 0x64, 0x26, 0x13, 0x40
        /*0030*/ 	.byte	0xca, 0x01, 0xcf, 0x3a, 0x27, 0x51, 0x1a, 0x40, 0x30, 0xcc, 0x2d, 0xf3, 0xe1, 0x0c, 0x21, 0x40
        /*0040*/ 	.byte	0x0d, 0xb7, 0xfc, 0x82, 0x8e, 0x35, 0x25, 0x40
.L_8:


//--------------------- .text._ZN4ares12neuromorphic4cuda21chaos_detector_kernelEPfS2_S2_S2_PKffffffi --------------------------
	.section	.text._ZN4ares12neuromorphic4cuda21chaos_detector_kernelEPfS2_S2_S2_PKffffffi,"ax",@progbits
	.align	128
        .global         _ZN4ares12neuromorphic4cuda21chaos_detector_kernelEPfS2_S2_S2_PKffffffi
        .type           _ZN4ares12neuromorphic4cuda21chaos_detector_kernelEPfS2_S2_S2_PKffffffi,@function
        .size           _ZN4ares12neuromorphic4cuda21chaos_detector_kernelEPfS2_S2_S2_PKffffffi,(.L_x_114 - _ZN4ares12neuromorphic4cuda21chaos_detector_kernelEPfS2_S2_S2_PKffffffi)
        .other          _ZN4ares12neuromorphic4cuda21chaos_detector_kernelEPfS2_S2_S2_PKffffffi,@"STO_CUDA_ENTRY STV_DEFAULT"
_ZN4ares12neuromorphic4cuda21chaos_detector_kernelEPfS2_S2_S2_PKffffffi:
.text._ZN4ares12neuromorphic4cuda21chaos_detector_kernelEPfS2_S2_S2_PKffffffi:
[----:B------:R-:W-:Y:S01]  /*0000*/  LDC R1, c[0x0][0x37c] ;  /* 0x0000df00ff017b82 */ /* 0x000fe20000000800 */
[----:B------:R-:W0:Y:S07]  /*0010*/  S2R R3, SR_TID.X ;  /* 0x0000000000037919 */ /* 0x000e2e0000002100 */
[----:B------:R-:W0:Y:S01]  /*0020*/  S2UR UR4, SR_CTAID.X ;  /* 0x00000000000479c3 */ /* 0x000e220000002500 */
[----:B------:R-:W1:Y:S07]  /*0030*/  LDCU UR5, c[0x0][0x3bc] ;  /* 0x00007780ff0577ac */ /* 0x000e6e0008000800 */
[----:B------:R-:W0:Y:S02]  /*0040*/  LDC R8, c[0x0][0x360] ;  /* 0x0000d800ff087b82 */ /* 0x000e240000000800 */
[----:B0-----:R-:W-:-:S05]  /*0050*/  IMAD R8, R8, UR4, R3 ;  /* 0x0000000408087c24 */ /* 0x001fca000f8e0203 */
[----:B-1----:R-:W-:-:S13]  /*0060*/  ISETP.GE.AND P0, PT, R8, UR5, PT ;  /* 0x0000000508007c0c */ /* 0x002fda000bf06270 */
[----:B------:R-:W-:Y:S05]  /*0070*/  @P0 EXIT ;  /* 0x000000000000094d */ /* 0x000fea0003800000 */
[----:B------:R-:W0:Y:S01]  /*0080*/  LDC.64 R2, c[0x0][0x390] ;  /* 0x0000e400ff027b82 */ /* 0x000e220000000a00 */
[----:B------:R-:W1:Y:S01]  /*0090*/  LDCU.64 UR4, c[0x0][0x358] ;  /* 0x00006b00ff0477ac */ /* 0x000e620008000a00 */
[----:B------:R-:W2:Y:S06]  /*00a0*/  LDCU.64 UR6, c[0x0][0x3a8] ;  /* 0x00007500ff0677ac */ /* 0x000eac0008000a00 */
[----:B------:R-:W3:Y:S01]  /*00b0*/  LDC.64 R10, c[0x0][0x3a0] ;  /* 0x0000e800ff0a7b82 */ /* 0x000ee20000000a00 */
[----:B------:R-:W4:Y:S07]  /*00c0*/  LDCU.64 UR8, c[0x0][0x3b0] ;  /* 0x00007600ff0877ac */ /* 0x000f2e0008000a00 */
[----:B------:R-:W5:Y:S08]  /*00d0*/  LDC.64 R4, c[0x0][0x380] ;  /* 0x0000e000ff047b82 */ /* 0x000f700000000a00 */
[----:B------:R-:W2:Y:S01]  /*00e0*/  LDC.64 R6, c[0x0][0x388] ;  /* 0x0000e200ff067b82 */ /* 0x000ea20000000a00 */
[----:B0-----:R-:W-:-:S05]  /*00f0*/  IMAD.WIDE R2, R8, 0x4, R2 ;  /* 0x0000000408027825 */ /* 0x001fca00078e0202 */
[----:B-1----:R-:W4:Y:S01]  /*0100*/  LDG.E R13, desc[UR4][R2.64] ;  /* 0x00000004020d7981 */ /* 0x002f22000c1e1900 */
[----:B---3--:R-:W-:-:S06]  /*0110*/  IMAD.WIDE R10, R8, 0x4, R10 ;  /* 0x00000004080a7825 */ /* 0x008fcc00078e020a */
[----:B------:R-:W3:Y:S01]  /*0120*/  LDG.E.CONSTANT R10, desc[UR4][R10.64] ;  /* 0x000000040a0a7981 */ /* 0x000ee2000c1e9900 */
[----:B-----5:R-:W-:-:S05]  /*0130*/  IMAD.WIDE R4, R8, 0x4, R4 ;  /* 0x0000000408047825 */ /* 0x020fca00078e0204 */
[----:B------:R-:W5:Y:S01]  /*0140*/  LDG.E R9, desc[UR4][R4.64] ;  /* 0x0000000404097981 */ /* 0x000f62000c1e1900 */
[----:B--2---:R-:W-:-:S05]  /*0150*/  IMAD.WIDE R6, R8, 0x4, R6 ;  /* 0x0000000408067825 */ /* 0x004fca00078e0206 */
[----:B------:R-:W5:Y:S01]  /*0160*/  LDG.E R0, desc[UR4][R6.64] ;  /* 0x0000000406007981 */ /* 0x000f62000c1e1900 */
[----:B------:R-:W-:Y:S01]  /*0170*/  BSSY.RECONVERGENT B0, `(.L_x_0) ;  /* 0x000001b000007945 */ /* 0x000fe20003800200 */
[----:B----4-:R-:W-:Y:S01]  /*0180*/  FADD R14, -R13, UR7 ;  /* 0x000000070d0e7e21 */ /* 0x010fe20008000100 */
[----:B---3--:R-:W-:Y:S01]  /*0190*/  FMUL R15, R10, UR9 ;  /* 0x000000090a0f7c20 */ /* 0x008fe20008400000 */
[C-C-:B-----5:R-:W-:Y:S02]  /*01a0*/  FADD R12, -R9.reuse, R0.reuse ;  /* 0x00000000090c7221 */ /* 0x160fe40000000100 */
[----:B------:R-:W-:Y:S01]  /*01b0*/  FFMA R17, R9, R14, -R0 ;  /* 0x0000000e09117223 */ /* 0x000fe20000000800 */
[----:B------:R-:W-:Y:S01]  /*01c0*/  FMUL R14, R13, UR8 ;  /* 0x000000080d0e7c20 */ /* 0x000fe20008400000 */
[----:B------:R-:W-:Y:S02]  /*01d0*/  FFMA R12, R12, UR6, R15 ;  /* 0x000000060c0c7c23 */ /* 0x000fe4000800000f */
[----:B------:R-:W-:Y:S01]  /*01e0*/  FMUL R11, R17, R17 ;  /* 0x00000011110b7220 */ /* 0x000fe20000400000 */
[----:B------:R-:W-:Y:S01]  /*01f0*/  FFMA R14, R9, R0, -R14 ;  /* 0x00000000090e7223 */ /* 0x000fe2000000080e */
[----:B------:R-:W0:Y:S02]  /*0200*/  LDCU UR6, c[0x0][0x3b8] ;  /* 0x00007700ff0677ac */ /* 0x000e240008000800 */
[----:B------:R-:W-:-:S04]  /*0210*/  FFMA R11, R12, R12, R11 ;  /* 0x0000000c0c0b7223 */ /* 0x000fc8000000000b */
[----:B------:R-:W-:-:S05]  /*0220*/  FFMA R10, R14, R14, R11 ;  /* 0x0000000e0e0a7223 */ /* 0x000fca000000000b */
[----:B------:R-:W-:Y:S01]  /*0230*/  IADD3 R11, PT, PT, R10, -0xd000000, RZ ;  /* 0xf30000000a0b7810 */ /* 0x000fe20007ffe0ff */
[----:B------:R1:W2:Y:S03]  /*0240*/  MUFU.RSQ R15, R10 ;  /* 0x0000000a000f7308 */ /* 0x0002a60000001400 */
[----:B------:R-:W-:Y:S01]  /*0250*/  ISETP.GT.U32.AND P0, PT, R11, 0x727fffff, PT ;  /* 0x727fffff0b00780c */ /* 0x000fe20003f04070 */
[----:B0-----:R-:W-:Y:S01]  /*0260*/  FFMA R9, R12, UR6, R9 ;  /* 0x000000060c097c23 */ /* 0x001fe20008000009 */
[----:B------:R-:W-:Y:S01]  /*0270*/  FFMA R11, R17, UR6, R0 ;  /* 0x00000006110b7c23 */ /* 0x000fe20008000000 */
[----:B------:R-:W-:-:S10]  /*0280*/  FFMA R13, R14, UR6, R13 ;  /* 0x000000060e0d7c23 */ /* 0x000fd4000800000d */
[----:B-1----:R-:W-:Y:S05]  /*0290*/  @!P0 BRA `(.L_x_1) ;  /* 0x0000000000108947 */ /* 0x002fea0003800000 */
[----:B------:R-:W-:-:S07]  /*02a0*/  MOV R16, 0x2c0 ;  /* 0x000002c000107802 */ /* 0x000fce0000000f00 */
[----:B--2---:R-:W-:Y:S05]  /*02b0*/  CALL.REL.NOINC `($__internal_0_$__cuda_sm20_sqrt_rn_f32_slowpath) ;  /* 0x0000000000387944 */ /* 0x004fea0003c00000 */
[----:B------:R-:W-:Y:S01]  /*02c0*/  MOV R17, R10 ;  /* 0x0000000a00117202 */ /* 0x000fe20000000f00 */
[----:B------:R-:W-:Y:S06]  /*02d0*/  BRA `(.L_x_2) ;  /* 0x0000000000107947 */ /* 0x000fec0003800000 */
.L_x_1:
[----:B--2---:R-:W-:Y:S01]  /*02e0*/  FMUL.FTZ R17, R10, R15 ;  /* 0x0000000f0a117220 */ /* 0x004fe20000410000 */
[----:B------:R-:W-:-:S03]  /*02f0*/  FMUL.FTZ R15, R15, 0.5 ;  /* 0x3f0000000f0f7820 */ /* 0x000fc60000410000 */
[----:B------:R-:W-:-:S04]  /*0300*/  FFMA R10, -R17, R17, R10 ;  /* 0x00000011110a7223 */ /* 0x000fc8000000010a */
[----:B------:R-:W-:-:S07]  /*0310*/  FFMA R17, R10, R15, R17 ;  /* 0x0000000f0a117223 */ /* 0x000fce0000000011 */
.L_x_2:
[----:B------:R-:W-:Y:S05]  /*0320*/  BSYNC.RECONVERGENT B0 ;  /* 0x0000000000007941 */ /* 0x000fea0003800200 */
.L_x_0:
[----:B------:R-:W0:Y:S02]  /*0330*/  LDC.64 R14, c[0x0][0x398] ;  /* 0x0000e600ff0e7b82 */ /* 0x000e240000000a00 */
[----:B0-----:R-:W-:-:S05]  /*0340*/  IMAD.WIDE R14, R8, 0x4, R14 ;  /* 0x00000004080e7825 */ /* 0x001fca00078e020e */
[----:B------:R-:W-:Y:S04]  /*0350*/  STG.E desc[UR4][R14.64], R17 ;  /* 0x000000110e007986 */ /* 0x000fe8000c101904 */
[----:B------:R-:W-:Y:S04]  /*0360*/  STG.E desc[UR4][R4.64], R9 ;  /* 0x0000000904007986 */ /* 0x000fe8000c101904 */
[----:B------:R-:W-:Y:S04]  /*0370*/  STG.E desc[UR4][R6.64], R11 ;  /* 0x0000000b06007986 */ /* 0x000fe8000c101904 */
[----:B------:R-:W-:Y:S01]  /*0380*/  STG.E desc[UR4][R2.64], R13 ;  /* 0x0000000d02007986 */ /* 0x000fe2000c101904 */
[----:B------:R-:W-:Y:S05]  /*0390*/  EXIT ;  /* 0x000000000000794d */ /* 0x000fea0003800000 */
        .weak           $__internal_0_$__cuda_sm20_sqrt_rn_f32_slowpath
        .type           $__internal_0_$__cuda_sm20_sqrt_rn_f32_slowpath,@function
        .size           $__internal_0_$__cuda_sm20_sqrt_rn_f32_slowpath,(.L_x_114 - $__internal_0_$__cuda_sm20_sqrt_rn_f32_slowpath)
$__internal_0_$__cuda_sm20_sqrt_rn_f32_slowpath:
[----:B------:R-:W-:-:S13]  /*03a0*/  LOP3.LUT P0, RZ, R10, 0x7fffffff, RZ, 0xc0, !PT ;  /* 0x7fffffff0aff7812 */ /* 0x000fda000780c0ff */
[----:B------:R-:W-:Y:S05]  /*03b0*/  @!P0 BRA `(.L_x_3) ;  /* 0x0000000000448947 */ /* 0x000fea0003800000 */
[----:B------:R-:W-:Y:S02]  /*03c0*/  FSETP.GEU.FTZ.AND P0, PT, R10, RZ, PT ;  /* 0x000000ff0a00720b */ /* 0x000fe40003f1e000 */
[----:B------:R-:W-:-:S11]  /*03d0*/  MOV R0, R10 ;  /* 0x0000000a00007202 */ /* 0x000fd60000000f00 */
[----:B------:R-:W-:Y:S01]  /*03e0*/  @!P0 MOV R10, 0x7fffffff ;  /* 0x7fffffff000a8802 */ /* 0x000fe20000000f00 */
[----:B------:R-:W-:Y:S06]  /*03f0*/  @!P0 BRA `(.L_x_3) ;  /* 0x0000000000348947 */ /* 0x000fec0003800000 */
[----:B------:R-:W-:-:S13]  /*0400*/  FSETP.GTU.FTZ.AND P0, PT, |R0|, +INF , PT ;  /* 0x7f8000000000780b */ /* 0x000fda0003f1c200 */
[----:B------:R-:W-:Y:S01]  /*0410*/  @P0 FADD.FTZ R10, R0, 1 ;  /* 0x3f800000000a0421 */ /* 0x000fe20000010000 */
[----:B------:R-:W-:Y:S06]  /*0420*/  @P0 BRA `(.L_x_3) ;  /* 0x0000000000280947 */ /* 0x000fec0003800000 */
[----:B------:R-:W-:-:S13]  /*0430*/  FSETP.NEU.FTZ.AND P0, PT, |R0|, +INF , PT ;  /* 0x7f8000000000780b */ /* 0x000fda0003f1d200 */
[----:B------:R-:W-:-:S04]  /*0440*/  @P0 FFMA R12, R0, 1.84467440737095516160e+19, RZ ;  /* 0x5f800000000c0823 */ /* 0x000fc800000000ff */
[----:B------:R-:W0:Y:S02]  /*0450*/  @P0 MUFU.RSQ R15, R12 ;  /* 0x0000000c000f0308 */ /* 0x000e240000001400 */
[----:B0-----:R-:W-:Y:S01]  /*0460*/  @P0 FMUL.FTZ R17, R12, R15 ;  /* 0x0000000f0c110220 */ /* 0x001fe20000410000 */
[----:B------:R-:W-:-:S03]  /*0470*/  @P0 FMUL.FTZ R15, R15, 0.5 ;  /* 0x3f0000000f0f0820 */ /* 0x000fc60000410000 */
[----:B------:R-:W-:-:S04]  /*0480*/  @P0 FADD.FTZ R10, -R17, -RZ ;  /* 0x800000ff110a0221 */ /* 0x000fc80000010100 */
[----:B------:R-:W-:Y:S01]  /*0490*/  @P0 FFMA R14, R17, R10, R12 ;  /* 0x0000000a110e0223 */ /* 0x000fe2000000000c */
[----:B------:R-:W-:-:S03]  /*04a0*/  @!P0 MOV R10, R0 ;  /* 0x00000000000a8202 */ /* 0x000fc60000000f00 */
[----:B------:R-:W-:-:S04]  /*04b0*/  @P0 FFMA R14, R14, R15, R17 ;  /* 0x0000000f0e0e0223 */ /* 0x000fc80000000011 */
[----:B------:R-:W-:-:S07]  /*04c0*/  @P0 FMUL.FTZ R10, R14, 2.3283064365386962891e-10 ;  /* 0x2f8000000e0a0820 */ /* 0x000fce0000410000 */
.L_x_3:
[----:B------:R-:W-:Y:S01]  /*04d0*/  HFMA2 R15, -RZ, RZ, 0, 0 ;  /* 0x00000000ff0f7431 */ /* 0x000fe200000001ff */
[----:B------:R-:W-:-:S04]  /*04e0*/  MOV R14, R16 ;  /* 0x00000010000e7202 */ /* 0x000fc80000000f00 */
[----:B------:R-:W-:Y:S05]  /*04f0*/  RET.REL.NODEC R14 `(_ZN4ares12neuromorphic4cuda21chaos_detector_kernelEPfS2_S2_S2_PKffffffi) ;  /* 0xfffffff80ec07950 */ /* 0x000fea0003c3ffff */
.L_x_4:
[----:B------:R-:W-:-:S00]  /*0500*/  BRA `(.L_x_4) ;  /* 0xfffffffc00fc7947 */ /* 0x000fc0000383ffff */
[----:B------:R-:W-:-:S00]  /*0510*/  NOP ;  /* 0x0000000000007918 */ /* 0x000fc00000000000 */
        /* <DEDUP_REMOVED lines=14> */
.L_x_114:


//--------------------- .text._ZN4ares12neuromorphic4cuda34em_spectrum_to_neuron_input_kernelEPKfS3_PfS3_fii --------------------------
	.section	.text._ZN4ares12neuromorphic4cuda34em_spectrum_to_neuron_input_kernelEPKfS3_PfS3_fii,"ax",@progbits
	.align	128
        .global         _ZN4ares12neuromorphic4cuda34em_spectrum_to_neuron_input_kernelEPKfS3_PfS3_fii
        .type           _ZN4ares12neuromorphic4cuda34em_spectrum_to_neuron_input_kernelEPKfS3_PfS3_fii,@function
        .size           _ZN4ares12neuromorphic4cuda34em_spectrum_to_neuron_input_kernelEPKfS3_PfS3_fii,(.L_x_115 - _ZN4ares12neuromorphic4cuda34em_spectrum_to_neuron_input_kernelEPKfS3_PfS3_fii)
        .other          _ZN4ares12neuromorphic4cuda34em_spectrum_to_neuron_input_kernelEPKfS3_PfS3_fii,@"STO_CUDA_ENTRY STV_DEFAULT"
_ZN4ares12neuromorphic4cuda34em_spectrum_to_neuron_input_kernelEPKfS3_PfS3_fii:
.text._ZN4ares12neuromorphic4cuda34em_spectrum_to_neuron_input_kernelEPKfS3_PfS3_fii:
        /* <DEDUP_REMOVED lines=8> */
[----:B------:R-:W0:Y:S01]  /*0080*/  LDCU UR4, c[0x0][0x3a4] ;  /* 0x00007480ff0477ac */ /* 0x000e220008000800 */
[----:B------:R-:W-:Y:S01]  /*0090*/  HFMA2 R9, -RZ, RZ, 0, 0 ;  /* 0x00000000ff097431 */ /* 0x000fe200000001ff */
[----:B------:R-:W1:Y:S01]  /*00a0*/  LDCU.64 UR14, c[0x0][0x358] ;  /* 0x00006b00ff0e77ac */ /* 0x000e620008000a00 */
[----:B0-----:R-:W-:-:S09]  /*00b0*/  UISETP.GE.AND UP0, UPT, UR4, 0x1, UPT ;  /* 0x000000010400788c */ /* 0x001fd2000bf06270 */
[----:B-1----:R-:W-:Y:S05]  /*00c0*/  BRA.U !UP0, `(.L_x_5) ;  /* 0x0000001908507547 */ /* 0x002fea000b800000 */
[----:B------:R-:W0:Y:S08]  /*00d0*/  LDC.64 R6, c[0x0][0x398] ;  /* 0x0000e600ff067b82 */ /* 0x000e300000000a00 */
[----:B------:R-:W1:Y:S01]  /*00e0*/  LDC R0, c[0x0][0x3a0] ;  /* 0x0000e800ff007b82 */ /* 0x000e620000000800 */
[----:B0-----:R-:W-:-:S05]  /*00f0*/  IMAD.WIDE R6, R5, 0x4, R6 ;  /* 0x0000000405067825 */ /* 0x001fca00078e0206 */
[----:B------:R0:W5:Y:S01]  /*0100*/  LDG.E.CONSTANT R4, desc[UR14][R6.64] ;  /* 0x0000000e06047981 */ /* 0x000162000c1e9900 */
[----:B------:R-:W-:Y:S01]  /*0110*/  UISETP.GE.U32.AND UP0, UPT, UR4, 0x8, UPT ;  /* 0x000000080400788c */ /* 0x000fe2000bf06070 */
[----:B------:R-:W-:Y:S01]  /*0120*/  MOV R9, RZ ;  /* 0x000000ff00097202 */ /* 0x000fe20000000f00 */
[----:B-1----:R-:W-:Y:S01]  /*0130*/  FADD R3, R0, R0 ;  /* 0x0000000000037221 */ /* 0x002fe20000000000 */
[----:B------:R-:W-:Y:S01]  /*0140*/  MOV R2, RZ ;  /* 0x000000ff00027202 */ /* 0x000fe20000000f00 */
[----:B------:R-:W-:Y:S02]  /*0150*/  ULOP3.LUT UR12, UR4, 0x7, URZ, 0xc0, !UPT ;  /* 0x00000007040c7892 */ /* 0x000fe4000f8ec0ff */
[----:B------:R-:W-:-:S03]  /*0160*/  FMUL R3, R3, R0 ;  /* 0x0000000003037220 */ /* 0x000fc60000400000 */
[----:B0-----:R-:W-:Y:S07]  /*0170*/  BRA.U !UP0, `(.L_x_6) ;  /* 0x0000000d08307547 */ /* 0x001fee000b800000 */
[----:B------:R-:W0:Y:S01]  /*0180*/  LDCU.128 UR8, c[0x0][0x380] ;  /* 0x00007000ff0877ac */ /* 0x000e220008000c00 */
[----:B------:R-:W-:Y:S01]  /*0190*/  MOV R9, RZ ;  /* 0x000000ff00097202 */ /* 0x000fe20000000f00 */
[----:B------:R-:W-:-:S06]  /*01a0*/  ULOP3.LUT UR4, UR4, 0x7ffffff8, URZ, 0xc0, !UPT ;  /* 0x7ffffff804047892 */ /* 0x000fcc000f8ec0ff */
[----:B------:R-:W-:Y:S01]  /*01b0*/  MOV R2, UR4 ;  /* 0x0000000400027c02 */ /* 0x000fe20008000f00 */
[----:B0-----:R-:W-:Y:S02]  /*01c0*/  UIADD3 UR7, UP0, UPT, UR10, 0x10, URZ ;  /* 0x000000100a077890 */ /* 0x001fe4000ff1e0ff */
[----:B------:R-:W-:Y:S02]  /*01d0*/  UIADD3 UR5, UP1, UPT, UR8, 0x10, URZ ;  /* 0x0000001008057890 */ /* 0x000fe4000ff3e0ff */
[----:B------:R-:W-:Y:S02]  /*01e0*/  UIADD3.X UR8, UPT, UPT, URZ, UR11, URZ, UP0, !UPT ;  /* 0x0000000bff087290 */ /* 0x000fe400087fe4ff */
[----:B------:R-:W-:Y:S01]  /*01f0*/  UIADD3.X UR6, UPT, UPT, URZ, UR9, URZ, UP1, !UPT ;  /* 0x00000009ff067290 */ /* 0x000fe20008ffe4ff */
[----:B------:R-:W-:Y:S01]  /*0200*/  MOV R14, UR7 ;  /* 0x00000007000e7c02 */ /* 0x000fe20008000f00 */
[----:B------:R-:W-:Y:S01]  /*0210*/  UIADD3 UR9, UPT, UPT, -UR4, URZ, URZ ;  /* 0x000000ff04097290 */ /* 0x000fe2000fffe1ff */
[----:B------:R-:W-:-:S02]  /*0220*/  MOV R10, UR5 ;  /* 0x00000005000a7c02 */ /* 0x000fc40008000f00 */
[----:B------:R-:W-:Y:S02]  /*0230*/  MOV R15, UR8 ;  /* 0x00000008000f7c02 */ /* 0x000fe40008000f00 */
[----:B------:R-:W-:-:S07]  /*0240*/  MOV R11, UR6 ;  /* 0x00000006000b7c02 */ /* 0x000fce0008000f00 */
.L_x_23:
[----:B------:R-:W2:Y:S04]  /*0250*/  LDG.E.CONSTANT R7, desc[UR14][R14.64+-0x10] ;  /* 0xfffff00e0e077981 */ /* 0x000ea8000c1e9900 */
[----:B-----5:R0:W5:Y:S01]  /*0260*/  LDG.E.CONSTANT R22, desc[UR14][R10.64+-0x10] ;  /* 0xfffff00e0a167981 */ /* 0x020162000c1e9900 */
[----:B------:R-:W1:Y:S01]  /*0270*/  MUFU.RCP R6, R3 ;  /* 0x0000000300067308 */ /* 0x000e620000001000 */
[----:B------:R-:W-:Y:S01]  /*0280*/  BSSY.RECONVERGENT B2, `(.L_x_7) ;  /* 0x000000d000027945 */ /* 0x000fe20003800200 */
[----:B-1----:R-:W-:-:S04]  /*0290*/  FFMA R13, -R3, R6, 1 ;  /* 0x3f800000030d7423 */ /* 0x002fc80000000106 */
[----:B------:R-:W-:Y:S01]  /*02a0*/  FFMA R13, R6, R13, R6 ;  /* 0x0000000d060d7223 */ /* 0x000fe20000000006 */
[----:B--2---:R-:W-:-:S04]  /*02b0*/  FADD R7, -R4, R7 ;  /* 0x0000000704077221 */ /* 0x004fc80000000100 */
[----:B------:R-:W-:-:S04]  /*02c0*/  FMUL R0, R7, -R7 ;  /* 0x8000000707007220 */ /* 0x000fc80000400000 */
[----:B------:R-:W1:Y:S01]  /*02d0*/  FCHK P0, R0, R3 ;  /* 0x0000000300007302 */ /* 0x000e620000000000 */
[----:B------:R-:W-:-:S04]  /*02e0*/  FFMA R6, R0, R13, RZ ;  /* 0x0000000d00067223 */ /* 0x000fc800000000ff */
[----:B------:R-:W-:-:S04]  /*02f0*/  FFMA R7, -R3, R6, R0 ;  /* 0x0000000603077223 */ /* 0x000fc80000000100 */
[----:B------:R-:W-:Y:S01]  /*0300*/  FFMA R6, R13, R7, R6 ;  /* 0x000000070d067223 */ /* 0x000fe20000000006 */
[----:B01----:R-:W-:Y:S06]  /*0310*/  @!P0 BRA `(.L_x_8) ;  /* 0x00000000000c8947 */ /* 0x003fec0003800000 */
[----:B------:R-:W-:-:S07]  /*0320*/  MOV R6, 0x340 ;  /* 0x0000034000067802 */ /* 0x000fce0000000f00 */
[----:B-----5:R-:W-:Y:S05]  /*0330*/  CALL.REL.NOINC `($__internal_1_$__cuda_sm3x_div_rn_noftz_f32_slowpath) ;  /* 0x0000001400c47944 */ /* 0x020fea0003c00000 */
[----:B------:R-:W-:-:S07]  /*0340*/  MOV R6, R0 ;  /* 0x0000000000067202 */ /* 0x000fce0000000f00 */
.L_x_8:
[----:B------:R-:W-:Y:S05]  /*0350*/  BSYNC.RECONVERGENT B2 ;  /* 0x0000000000027941 */ /* 0x000fea0003800200 */
.L_x_7:
[----:B------:R-:W2:Y:S04]  /*0360*/  LDG.E.CONSTANT R7, desc[UR14][R14.64+-0xc] ;  /* 0xfffff40e0e077981 */ /* 0x000ea8000c1e9900 */
[----:B------:R0:W5:Y:S01]  /*0370*/  LDG.E.CONSTANT R18, desc[UR14][R10.64+-0xc] ;  /* 0xfffff40e0a127981 */ /* 0x000162000c1e9900 */
[----:B------:R-:W-:Y:S01]  /*0380*/  FMUL R6, R6, 1.4426950216293334961 ;  /* 0x3fb8aa3b06067820 */ /* 0x000fe20000400000 */
[----:B------:R-:W1:Y:S01]  /*0390*/  MUFU.RCP R0, R3 ;  /* 0x0000000300007308 */ /* 0x000e620000001000 */
[----:B------:R-:W-:Y:S03]  /*03a0*/  BSSY.RECONVERGENT B2, `(.L_x_9) ;  /* 0x0000012000027945 */ /* 0x000fe60003800200 */
[----:B------:R-:W-:-:S13]  /*03b0*/  FSETP.GEU.AND P1, PT, R6, -126, PT ;  /* 0xc2fc00000600780b */ /* 0x000fda0003f2e000 */
[----:B------:R-:W-:Y:S01]  /*03c0*/  @!P1 FMUL R6, R6, 0.5 ;  /* 0x3f00000006069820 */ /* 0x000fe20000400000 */
[----:B-1----:R-:W-:-:S03]  /*03d0*/  FFMA R13, -R3, R0, 1 ;  /* 0x3f800000030d7423 */ /* 0x002fc60000000100 */
[----:B------:R-:W1:Y:S01]  /*03e0*/  MUFU.EX2 R19, R6 ;  /* 0x0000000600137308 */ /* 0x000e620000000800 */
[----:B------:R-:W-:Y:S01]  /*03f0*/  FFMA R0, R0, R13, R0 ;  /* 0x0000000d00007223 */ /* 0x000fe20000000000 */
[----:B-1----:R-:W-:-:S04]  /*0400*/  @!P1 FMUL R19, R19, R19 ;  /* 0x0000001313139220 */ /* 0x002fc80000400000 */
[----:B-----5:R-:W-:Y:S01]  /*0410*/  FFMA R19, R22, R19, R9 ;  /* 0x0000001316137223 */ /* 0x020fe20000000009 */
[----:B--2---:R-:W-:-:S04]  /*0420*/  FADD R7, -R4, R7 ;  /* 0x0000000704077221 */ /* 0x004fc80000000100 */
[----:B------:R-:W-:-:S04]  /*0430*/  FMUL R12, R7, -R7 ;  /* 0x80000007070c7220 */ /* 0x000fc80000400000 */
[----:B------:R-:W1:Y:S01]  /*0440*/  FCHK P0, R12, R3 ;  /* 0x000000030c007302 */ /* 0x000e620000000000 */
[----:B------:R-:W-:-:S04]  /*0450*/  FFMA R7, R0, R12, RZ ;  /* 0x0000000c00077223 */ /* 0x000fc800000000ff */
[----:B------:R-:W-:-:S04]  /*0460*/  FFMA R8, -R3, R7, R12 ;  /* 0x0000000703087223 */ /* 0x000fc8000000010c */
[----:B------:R-:W-:Y:S01]  /*0470*/  FFMA R0, R0, R8, R7 ;  /* 0x0000000800007223 */ /* 0x000fe20000000007 */
[----:B01----:R-:W-:Y:S06]  /*0480*/  @!P0 BRA `(.L_x_10) ;  /* 0x00000000000c8947 */ /* 0x003fec0003800000 */
[----:B------:R-:W-:Y:S02]  /*0490*/  MOV R0, R12 ;  /* 0x0000000c00007202 */ /* 0x000fe40000000f00 */
[----:B------:R-:W-:-:S07]  /*04a0*/  MOV R6, 0x4c0 ;  /* 0x000004c000067802 */ /* 0x000fce0000000f00 */
[----:B------:R-:W-:Y:S05]  /*04b0*/  CALL.REL.NOINC `($__internal_1_$__cuda_sm3x_div_rn_noftz_f32_slowpath) ;  /* 0x0000001400647944 */ /* 0x000fea0003c00000 */
.L_x_10:
[----:B------:R-:W-:Y:S05]  /*04c0*/  BSYNC.RECONVERGENT B2 ;  /* 0x0000000000027941 */ /* 0x000fea0003800200 */
.L_x_9:
[----:B------:R-:W2:Y:S04]  /*04d0*/  LDG.E.CONSTANT R13, desc[UR14][R14.64+-0x8] ;  /* 0xfffff80e0e0d7981 */ /* 0x000ea8000c1e9900 */
[----:B------:R0:W5:Y:S01]  /*04e0*/  LDG.E.CONSTANT R9, desc[UR14][R10.64+-0x8] ;  /* 0xfffff80e0a097981 */ /* 0x000162000c1e9900 */
[----:B------:R-:W-:Y:S01]  /*04f0*/  FMUL R6, R0, 1.4426950216293334961 ;  /* 0x3fb8aa3b00067820 */ /* 0x000fe20000400000 */
[----:B------:R-:W-:Y:S01]  /*0500*/  BSSY.RECONVERGENT B2, `(.L_x_11) ;  /* 0x0000013000027945 */ /* 0x000fe20003800200 */
[----:B------:R-:W1:Y:S03]  /*0510*/  MUFU.RCP R0, R3 ;  /* 0x0000000300007308 */ /* 0x000e660000001000 */
[----:B------:R-:W-:-:S13]  /*0520*/  FSETP.GEU.AND P1, PT, R6, -126, PT ;  /* 0xc2fc00000600780b */ /* 0x000fda0003f2e000 */
[----:B------:R-:W-:Y:S01]  /*0530*/  @!P1 FMUL R6, R6, 0.5 ;  /* 0x3f00000006069820 */ /* 0x000fe20000400000 */
[----:B-1----:R-:W-:-:S03]  /*0540*/  FFMA R17, -R3, R0, 1 ;  /* 0x3f80000003117423 */ /* 0x002fc60000000100 */
[----:B------:R-:W1:Y:S01]  /*0550*/  MUFU.EX2 R7, R6 ;  /* 0x0000000600077308 */ /* 0x000e620000000800 */
[----:B------:R-:W-:Y:S01]  /*0560*/  FFMA R0, R0, R17, R0 ;  /* 0x0000001100007223 */ /* 0x000fe20000000000 */
[----:B-1----:R-:W-:-:S04]  /*0570*/  @!P1 FMUL R7, R7, R7 ;  /* 0x0000000707079220 */ /* 0x002fc80000400000 */
        /* <DEDUP_REMOVED lines=10> */
[----:B-----5:R-:W-:Y:S05]  /*0620*/  CALL.REL.NOINC `($__internal_1_$__cuda_sm3x_div_rn_noftz_f32_slowpath) ;  /* 0x0000001400087944 */ /* 0x020fea0003c00000 */
.L_x_12:
[----:B------:R-:W-:Y:S05]  /*0630*/  BSYNC.RECONVERGENT B2 ;  /* 0x0000000000027941 */ /* 0x000fea0003800200 */
.L_x_11:
        /* <DEDUP_REMOVED lines=22> */
.L_x_14:
[----:B------:R-:W-:Y:S05]  /*07a0*/  BSYNC.RECONVERGENT B2 ;  /* 0x0000000000027941 */ /* 0x000fea0003800200 */
.L_x_13:
        /* <DEDUP_REMOVED lines=22> */
.L_x_16:
[----:B------:R-:W-:Y:S05]  /*0910*/  BSYNC.RECONVERGENT B2 ;  /* 0x0000000000027941 */ /* 0x000fea0003800200 */
.L_x_15:
        /* <DEDUP_REMOVED lines=22> */
.L_x_18:
[----:B------:R-:W-:Y:S05]  /*0a80*/  BSYNC.RECONVERGENT B2 ;  /* 0x0000000000027941 */ /* 0x000fea0003800200 */
.L_x_17:
        /* <DEDUP_REMOVED lines=22> */
.L_x_20:
[----:B------:R-:W-:Y:S05]  /*0bf0*/  BSYNC.RECONVERGENT B2 ;  /* 0x0000000000027941 */ /* 0x000fea0003800200 */
.L_x_19:
        /* <DEDUP_REMOVED lines=22> */
.L_x_22:
[----:B------:R-:W-:Y:S05]  /*0d60*/  BSYNC.RECONVERGENT B2 ;  /* 0x0000000000027941 */ /* 0x000fea0003800200 */
.L_x_21:
[----:B------:R-:W-:Y:S01]  /*0d70*/  FMUL R0, R0, 1.4426950216293334961 ;  /* 0x3fb8aa3b00007820 */ /* 0x000fe20000400000 */
[----:B------:R-:W-:Y:S01]  /*0d80*/  UIADD3 UR9, UPT, UPT, UR9, 0x8, URZ ;  /* 0x0000000809097890 */ /* 0x000fe2000fffe0ff */
[----:B------:R-:W-:Y:S02]  /*0d90*/  IADD3 R14, P1, PT, R14, 0x20, RZ ;  /* 0x000000200e0e7810 */ /* 0x000fe40007f3e0ff */
[----:B------:R-:W-:Y:S01]  /*0da0*/  IADD3 R10, P2, PT, R10, 0x20, RZ ;  /* 0x000000200a0a7810 */ /* 0x000fe20007f5e0ff */
[----:B------:R-:W-:Y:S01]  /*0db0*/  UISETP.NE.AND UP0, UPT, UR9, URZ, UPT ;  /* 0x000000ff0900728c */ /* 0x000fe2000bf05270 */
[----:B------:R-:W-:Y:S02]  /*0dc0*/  FSETP.GEU.AND P0, PT, R0, -126, PT ;  /* 0xc2fc00000000780b */ /* 0x000fe40003f0e000 */
[----:B------:R-:W-:Y:S02]  /*0dd0*/  IADD3.X R15, PT, PT, RZ, R15, RZ, P1, !PT ;  /* 0x0000000fff0f7210 */ /* 0x000fe40000ffe4ff */
[----:B------:R-:W-:-:S09]  /*0de0*/  IADD3.X R11, PT, PT, RZ, R11, RZ, P2, !PT ;  /* 0x0000000bff0b7210 */ /* 0x000fd200017fe4ff */
[----:B------:R-:W-:-:S04]  /*0df0*/  @!P0 FMUL R0, R0, 0.5 ;  /* 0x3f00000000008820 */ /* 0x000fc80000400000 */
[----:B------:R-:W0:Y:S02]  /*0e00*/  MUFU.EX2 R9, R0 ;  /* 0x0000000000097308 */ /* 0x000e240000000800 */
[----:B0-----:R-:W-:-:S04]  /*0e10*/  @!P0 FMUL R9, R9, R9 ;  /* 0x0000000909098220 */ /* 0x001fc80000400000 */
[----:B------:R-:W-:Y:S01]  /*0e20*/  FFMA R9, R19, R9, R18 ;  /* 0x0000000913097223 */ /* 0x000fe20000000012 */
[----:B------:R-:W-:Y:S06]  /*0e30*/  BRA.U UP0, `(.L_x_23) ;  /* 0xfffffff500047547 */ /* 0x000fec000b83ffff */
.L_x_6:
[----:B------:R-:W-:-:S09]  /*0e40*/  UISETP.NE.AND UP0, UPT, UR12, URZ, UPT ;  /* 0x000000ff0c00728c */ /* 0x000fd2000bf05270 */
[----:B------:R-:W-:Y:S05]  /*0e50*/  BRA.U !UP0, `(.L_x_5) ;  /* 0x0000000908ec7547 */ /* 0x000fea000b800000 */
[----:B------:R-:W0:Y:S01]  /*0e60*/  LDCU UR4, c[0x0][0x3a4] ;  /* 0x00007480ff0477ac */ /* 0x000e220008000800 */
[----:B------:R-:W-:Y:S02]  /*0e70*/  UISETP.GE.U32.AND UP0, UPT, UR12, 0x4, UPT ;  /* 0x000000040c00788c */ /* 0x000fe4000bf06070 */
[----:B0-----:R-:W-:-:S07]  /*0e80*/  ULOP3.LUT UR4, UR4, 0x3, URZ, 0xc0, !UPT ;  /* 0x0000000304047892 */ /* 0x001fce000f8ec0ff */
[----:B------:R-:W-:Y:S05]  /*0e90*/  BRA.U !UP0, `(.L_x_24) ;  /* 0x0000000508847547 */ /* 0x000fea000b800000 */
[----:B------:R-:W0:Y:S08]  /*0ea0*/  LDC.64 R14, c[0x0][0x388] ;  /* 0x0000e200ff0e7b82 */ /* 0x000e300000000a00 */
[----:B------:R-:W1:Y:S01]  /*0eb0*/  LDC.64 R10, c[0x0][0x380] ;  /* 0x0000e000ff0a7b82 */ /* 0x000e620000000a00 */
[----:B0-----:R-:W-:-:S05]  /*0ec0*/  IMAD.WIDE.U32 R14, R2, 0x4, R14 ;  /* 0x00000004020e7825 */ /* 0x001fca00078e000e */
[----:B------:R-:W2:Y:S01]  /*0ed0*/  LDG.E.CONSTANT R7, desc[UR14][R14.64] ;  /* 0x0000000e0e077981 */ /* 0x000ea2000c1e9900 */
[----:B-1----:R-:W-:-:S05]  /*0ee0*/  IMAD.WIDE.U32 R10, R2, 0x4, R10 ;  /* 0x00000004020a7825 */ /* 0x002fca00078e000a */
[----:B------:R0:W5:Y:S01]  /*0ef0*/  LDG.E.CONSTANT R22, desc[UR14][R10.64] ;  /* 0x0000000e0a167981 */ /* 0x000162000c1e9900 */
[----:B------:R-:W1:Y:S01]  /*0f00*/  MUFU.RCP R0, R3 ;  /* 0x0000000300007308 */ /* 0x000e620000001000 */
[----:B------:R-:W-:Y:S01]  /*0f10*/  BSSY.RECONVERGENT B2, `(.L_x_25) ;  /* 0x000000d000027945 */ /* 0x000fe20003800200 */
[----:B-1----:R-:W-:-:S04]  /*0f20*/  FFMA R13, -R3, R0, 1 ;  /* 0x3f800000030d7423 */ /* 0x002fc80000000100 */
[----:B------:R-:W-:Y:S01]  /*0f30*/  FFMA R0, R0, R13, R0 ;  /* 0x0000000d00007223 */ /* 0x000fe20000000000 */
[----:B--2--5:R-:W-:-:S04]  /*0f40*/  FADD R7, -R4, R7 ;  /* 0x0000000704077221 */ /* 0x024fc80000000100 */
        /* <DEDUP_REMOVED lines=9> */
.L_x_26:
[----:B------:R-:W-:Y:S05]  /*0fe0*/  BSYNC.RECONVERGENT B2 ;  /* 0x0000000000027941 */ /* 0x000fea0003800200 */
.L_x_25:
        /* <DEDUP_REMOVED lines=22> */
.L_x_28:
[----:B------:R-:W-:Y:S05]  /*1150*/  BSYNC.RECONVERGENT B2 ;  /* 0x0000000000027941 */ /* 0x000fea0003800200 */
.L_x_27:
        /* <DEDUP_REMOVED lines=22> */
.L_x_30:
[----:B------:R-:W-:Y:S05]  /*12c0*/  BSYNC.RECONVERGENT B2 ;  /* 0x0000000000027941 */ /* 0x000fea0003800200 */
.L_x_29:
[----:B------:R-:W2:Y:S01]  /*12d0*/  LDG.E.CONSTANT R15, desc[UR14][R14.64+0xc] ;  /* 0x00000c0e0e0f7981 */ /* 0x000ea2000c1e9900 */
[----:B------:R-:W-:-:S03]  /*12e0*/  FMUL R6, R0, 1.4426950216293334961 ;  /* 0x3fb8aa3b00067820 */ /* 0x000fc60000400000 */
[----:B------:R0:W5:Y:S01]  /*12f0*/  LDG.E.CONSTANT R9, desc[UR14][R10.64+0xc] ;  /* 0x00000c0e0a097981 */ /* 0x000162000c1e9900 */
[----:B------:R-:W1:Y:S01]  /*1300*/  MUFU.RCP R8, R3 ;  /* 0x0000000300087308 */ /* 0x000e620000001000 */
[----:B------:R-:W-:Y:S01]  /*1310*/  FSETP.GEU.AND P1, PT, R6, -126, PT ;  /* 0xc2fc00000600780b */ /* 0x000fe20003f2e000 */
[----:B------:R-:W-:-:S12]  /*1320*/  BSSY.RECONVERGENT B2, `(.L_x_31) ;  /* 0x0000011000027945 */ /* 0x000fd80003800200 */
[----:B------:R-:W-:Y:S01]  /*1330*/  @!P1 FMUL R6, R6, 0.5 ;  /* 0x3f00000006069820 */ /* 0x000fe20000400000 */
[----:B-1----:R-:W-:-:S03]  /*1340*/  FFMA R13, -R3, R8, 1 ;  /* 0x3f800000030d7423 */ /* 0x002fc60000000108 */
[----:B------:R-:W1:Y:S02]  /*1350*/  MUFU.EX2 R7, R6 ;  /* 0x0000000600077308 */ /* 0x000e640000000800 */
[----:B-1----:R-:W-:-:S04]  /*1360*/  @!P1 FMUL R7, R7, R7 ;  /* 0x0000000707079220 */ /* 0x002fc80000400000 */
[----:B------:R-:W-:Y:S01]  /*1370*/  FFMA R18, R19, R7, R18 ;  /* 0x0000000713127223 */ /* 0x000fe20000000012 */
[----:B--2---:R-:W-:-:S04]  /*1380*/  FADD R0, -R4, R15 ;  /* 0x0000000f04007221 */ /* 0x004fc80000000100 */
[----:B------:R-:W-:Y:S01]  /*1390*/  FMUL R12, R0, -R0 ;  /* 0x80000000000c7220 */ /* 0x000fe20000400000 */
[----:B------:R-:W-:-:S03]  /*13a0*/  FFMA R0, R8, R13, R8 ;  /* 0x0000000d08007223 */ /* 0x000fc60000000008 */
[----:B------:R-:W1:Y:S01]  /*13b0*/  FCHK P0, R12, R3 ;  /* 0x000000030c007302 */ /* 0x000e620000000000 */
[----:B0-----:R-:W-:-:S04]  /*13c0*/  FFMA R11, R0, R12, RZ ;  /* 0x0000000c000b7223 */ /* 0x001fc800000000ff */
[----:B------:R-:W-:-:S04]  /*13d0*/  FFMA R8, -R3, R11, R12 ;  /* 0x0000000b03087223 */ /* 0x000fc8000000010c */
[----:B------:R-:W-:Y:S01]  /*13e0*/  FFMA R0, R0, R8, R11 ;  /* 0x0000000800007223 */ /* 0x000fe2000000000b */
[----:B-1----:R-:W-:Y:S06]  /*13f0*/  @!P0 BRA `(.L_x_32) ;  /* 0x00000000000c8947 */ /* 0x002fec0003800000 */
[----:B------:R-:W-:Y:S02]  /*1400*/  MOV R0, R12 ;  /* 0x0000000c00007202 */ /* 0x000fe40000000f00 */
[----:B------:R-:W-:-:S07]  /*1410*/  MOV R6, 0x1430 ;  /* 0x0000143000067802 */ /* 0x000fce0000000f00 */
[----:B-----5:R-:W-:Y:S05]  /*1420*/  CALL.REL.NOINC `($__internal_1_$__cuda_sm3x_div_rn_noftz_f32_slowpath) ;  /* 0x0000000400887944 */ /* 0x020fea0003c00000 */
.L_x_32:
[----:B------:R-:W-:Y:S05]  /*1430*/  BSYNC.RECONVERGENT B2 ;  /* 0x0000000000027941 */ /* 0x000fea0003800200 */
.L_x_31:
[----:B------:R-:W-:Y:S01]  /*1440*/  FMUL R0, R0, 1.4426950216293334961 ;  /* 0x3fb8aa3b00007820 */ /* 0x000fe20000400000 */
[----:B------:R-:W-:-:S04]  /*1450*/  IADD3 R2, PT, PT, R2, 0x4, RZ ;  /* 0x0000000402027810 */ /* 0x000fc80007ffe0ff */
[----:B------:R-:W-:-:S13]  /*1460*/  FSETP.GEU.AND P0, PT, R0, -126, PT ;  /* 0xc2fc00000000780b */ /* 0x000fda0003f0e000 */
[----:B------:R-:W-:-:S04]  /*1470*/  @!P0 FMUL R0, R0, 0.5 ;  /* 0x3f00000000008820 */ /* 0x000fc80000400000 */
[----:B------:R-:W0:Y:S02]  /*1480*/  MUFU.EX2 R6, R0 ;  /* 0x0000000000067308 */ /* 0x000e240000000800 */
[----:B0-----:R-:W-:-:S04]  /*1490*/  @!P0 FMUL R6, R6, R6 ;  /* 0x0000000606068220 */ /* 0x001fc80000400000 */
[----:B-----5:R-:W-:-:S07]  /*14a0*/  FFMA R9, R9, R6, R18 ;  /* 0x0000000609097223 */ /* 0x020fce0000000012 */
.L_x_24:
[----:B------:R-:W-:-:S09]  /*14b0*/  UISETP.NE.AND UP0, UPT, UR4, URZ, UPT ;  /* 0x000000ff0400728c */ /* 0x000fd2000bf05270 */
[----:B------:R-:W-:Y:S05]  /*14c0*/  BRA.U !UP0, `(.L_x_5) ;  /* 0x0000000508507547 */ /* 0x000fea000b800000 */
[----:B------:R-:W-:-:S09]  /*14d0*/  UISETP.NE.AND UP0, UPT, UR4, 0x1, UPT ;  /* 0x000000010400788c */ /* 0x000fd2000bf05270 */
        /* <DEDUP_REMOVED lines=21> */
.L_x_35:
[----:B------:R-:W-:Y:S05]  /*1630*/  BSYNC.RECONVERGENT B2 ;  /* 0x0000000000027941 */ /* 0x000fea0003800200 */
.L_x_34:
        /* <DEDUP_REMOVED lines=22> */
.L_x_37:
[----:B------:R-:W-:Y:S05]  /*17a0*/  BSYNC.RECONVERGENT B2 ;  /* 0x0000000000027941 */ /* 0x000fea0003800200 */
.L_x_36:
[----:B------:R-:W-:Y:S01]  /*17b0*/  FMUL R0, R0, 1.4426950216293334961 ;  /* 0x3fb8aa3b00007820 */ /* 0x000fe20000400000 */
[----:B------:R-:W-:-:S04]  /*17c0*/  IADD3 R2, PT, PT, R2, 0x2, RZ ;  /* 0x0000000202027810 */ /* 0x000fc80007ffe0ff */
[----:B------:R-:W-:-:S13]  /*17d0*/  FSETP.GEU.AND P0, PT, R0, -126, PT ;  /* 0xc2fc00000000780b */ /* 0x000fda0003f0e000 */
[----:B------:R-:W-:-:S04]  /*17e0*/  @!P0 FMUL R0, R0, 0.5 ;  /* 0x3f00000000008820 */ /* 0x000fc80000400000 */
[----:B------:R-:W0:Y:S02]  /*17f0*/  MUFU.EX2 R6, R0 ;  /* 0x0000000000067308 */ /* 0x000e240000000800 */
[----:B0-----:R-:W-:-:S04]  /*1800*/  @!P0 FMUL R6, R6, R6 ;  /* 0x0000000606068220 */ /* 0x001fc80000400000 */
[----:B-----5:R-:W-:-:S07]  /*1810*/  FFMA R9, R14, R6, R9 ;  /* 0x000000060e097223 */ /* 0x020fce0000000009 */
.L_x_33:
[----:B------:R-:W0:Y:S02]  /*1820*/  LDCU UR5, c[0x0][0x3a4] ;  /* 0x00007480ff0577ac */ /* 0x000e240008000800 */
[----:B0-----:R-:W-:-:S04]  /*1830*/  ULOP3.LUT UR5, UR5, 0x1, URZ, 0xc0, !UPT ;  /* 0x0000000105057892 */ /* 0x001fc8000f8ec0ff */
[----:B------:R-:W-:-:S09]  /*1840*/  UISETP.NE.U32.AND UP0, UPT, UR5, 0x1, UPT ;  /* 0x000000010500788c */ /* 0x000fd2000bf05070 */
[----:B------:R-:W-:Y:S05]  /*1850*/  BRA.U UP0, `(.L_x_5) ;  /* 0x00000001006c7547 */ /* 0x000fea000b800000 */
[----:B------:R-:W0:Y:S08]  /*1860*/  LDC.64 R6, c[0x0][0x388] ;  /* 0x0000e200ff067b82 */ /* 0x000e300000000a00 */
[----:B------:R-:W1:Y:S01]  /*1870*/  LDC.64 R10, c[0x0][0x380] ;  /* 0x0000e000ff0a7b82 */ /* 0x000e620000000a00 */
[----:B0-----:R-:W-:-:S06]  /*1880*/  IMAD.WIDE.U32 R6, R2, 0x4, R6 ;  /* 0x0000000402067825 */ /* 0x001fcc00078e0006 */
        /* <DEDUP_REMOVED lines=8> */
[----:B------:R-:W-:-:S04]  /*1910*/  FMUL R8, R4, R4 ;  /* 0x0000000404087220 */ /* 0x000fc80000400000 */
        /* <DEDUP_REMOVED lines=8> */
.L_x_39:
[----:B------:R-:W-:Y:S05]  /*19a0*/  BSYNC.RECONVERGENT B2 ;  /* 0x0000000000027941 */ /* 0x000fea0003800200 */
.L_x_38:
[----:B------:R-:W-:-:S05]  /*19b0*/  FMUL R0, R0, -1.4426950216293334961 ;  /* 0xbfb8aa3b00007820 */ /* 0x000fca0000400000 */
[----:B------:R-:W-:-:S13]  /*19c0*/  FSETP.GEU.AND P0, PT, R0, -126, PT ;  /* 0xc2fc00000000780b */ /* 0x000fda0003f0e000 */
[----:B------:R-:W-:-:S04]  /*19d0*/  @!P0 FMUL R0, R0, 0.5 ;  /* 0x3f00000000008820 */ /* 0x000fc80000400000 */
[----:B------:R-:W0:Y:S02]  /*19e0*/  MUFU.EX2 R3, R0 ;  /* 0x0000000000037308 */ /* 0x000e240000000800 */
[----:B0-----:R-:W-:-:S04]  /*19f0*/  @!P0 FMUL R3, R3, R3 ;  /* 0x0000000303038220 */ /* 0x001fc80000400000 */
[----:B------:R-:W-:-:S07]  /*1a00*/  FFMA R9, R2, R3, R9 ;  /* 0x0000000302097223 */ /* 0x000fce0000000009 */
.L_x_5:
[----:B------:R-:W0:Y:S02]  /*1a10*/  LDC.64 R2, c[0x0][0x390] ;  /* 0x0000e400ff027b82 */ /* 0x000e240000000a00 */
[----:B0-----:R-:W-:-:S05]  /*1a20*/  IMAD.WIDE R2, R5, 0x4, R2 ;  /* 0x0000000405027825 */ /* 0x001fca00078e0202 */
[----:B------:R-:W-:Y:S01]  /*1a30*/  STG.E desc[UR14][R2.64], R9 ;  /* 0x0000000902007986 */ /* 0x000fe2000c10190e */
[----:B------:R-:W-:Y:S05]  /*1a40*/  EXIT ;  /* 0x000000000000794d */ /* 0x000fea0003800000 */
        .weak           $__internal_1_$__cuda_sm3x_div_rn_noftz_f32_slowpath
        .type           $__internal_1_$__cuda_sm3x_div_rn_noftz_f32_slowpath,@function
        .size           $__internal_1_$__cuda_sm3x_div_rn_noftz_f32_slowpath,(.L_x_115 - $__internal_1_$__cuda_sm3x_div_rn_noftz_f32_slowpath)
$__internal_1_$__cuda_sm3x_div_rn_noftz_f32_slowpath:
[----:B------:R-:W-:Y:S01]  /*1a50*/  SHF.R.U32.HI R7, RZ, 0x17, R3 ;  /* 0x00000017ff077819 */ /* 0x000fe20000011603 */
[----:B------:R-:W-:Y:S01]  /*1a60*/  BSSY.RECONVERGENT B0, `(.L_x_40) ;  /* 0x0000063000007945 */ /* 0x000fe20003800200 */
[----:B------:R-:W-:Y:S02]  /*1a70*/  SHF.R.U32.HI R12, RZ, 0x17, R0 ;  /* 0x00000017ff0c7819 */ /* 0x000fe40000011600 */
[----:B------:R-:W-:Y:S02]  /*1a80*/  LOP3.LUT R7, R7, 0xff, RZ, 0xc0, !PT ;  /* 0x000000ff07077812 */ /* 0x000fe400078ec0ff */
[----:B------:R-:W-:Y:S02]  /*1a90*/  LOP3.LUT R12, R12, 0xff, RZ, 0xc0, !PT ;  /* 0x000000ff0c0c7812 */ /* 0x000fe400078ec0ff */
[----:B------:R-:W-:Y:S02]  /*1aa0*/  IADD3 R13, PT, PT, R7, -0x1, RZ ;  /* 0xffffffff070d7810 */ /* 0x000fe40007ffe0ff */
[----:B------:R-:W-:-:S02]  /*1ab0*/  IADD3 R16, PT, PT, R12, -0x1, RZ ;  /* 0xffffffff0c107810 */ /* 0x000fc40007ffe0ff */
[----:B------:R-:W-:Y:S02]  /*1ac0*/  ISETP.GT.U32.AND P0, PT, R13, 0xfd, PT ;  /* 0x000000fd0d00780c */ /* 0x000fe40003f04070 */
[----:B------:R-:W-:Y:S02]  /*1ad0*/  MOV R17, R3 ;  /* 0x0000000300117202 */ /* 0x000fe40000000f00 */
[----:B------:R-:W-:-:S13]  /*1ae0*/  ISETP.GT.U32.OR P0, PT, R16, 0xfd, P0 ;  /* 0x000000fd1000780c */ /* 0x000fda0000704470 */
[----:B------:R-:W-:Y:S01]  /*1af0*/  @!P0 MOV R8, RZ ;  /* 0x000000ff00088202 */ /* 0x000fe20000000f00 */
[----:B------:R-:W-:Y:S06]  /*1b00*/  @!P0 BRA `(.L_x_41) ;  /* 0x00000000005c8947 */ /* 0x000fec0003800000 */
[----:B------:R-:W-:Y:S02]  /*1b10*/  FSETP.GTU.FTZ.AND P0, PT, |R0|, +INF , PT ;  /* 0x7f8000000000780b */ /* 0x000fe40003f1c200 */
[----:B------:R-:W-:-:S04]  /*1b20*/  FSETP.GTU.FTZ.AND P1, PT, |R3|, +INF , PT ;  /* 0x7f8000000300780b */ /* 0x000fc80003f3c200 */
[----:B------:R-:W-:-:S13]  /*1b30*/  PLOP3.LUT P0, PT, P0, P1, PT, 0xf8, 0x8f ;  /* 0x00000000008f781c */ /* 0x000fda0000703f70 */
[----:B------:R-:W-:Y:S05]  /*1b40*/  @P0 BRA `(.L_x_42) ;  /* 0x00000004004c0947 */ /* 0x000fea0003800000 */
[----:B------:R-:W-:-:S13]  /*1b50*/  LOP3.LUT P0, RZ, R17, 0x7fffffff, R0, 0xc8, !PT ;  /* 0x7fffffff11ff7812 */ /* 0x000fda000780c800 */
[----:B------:R-:W-:Y:S05]  /*1b60*/  @!P0 BRA `(.L_x_43) ;  /* 0x00000004003c8947 */ /* 0x000fea0003800000 */
[C---:B------:R-:W-:Y:S02]  /*1b70*/  FSETP.NEU.FTZ.AND P2, PT, |R0|.reuse, +INF , PT ;  /* 0x7f8000000000780b */ /* 0x040fe40003f5d200 */
[----:B------:R-:W-:Y:S02]  /*1b80*/  FSETP.NEU.FTZ.AND P1, PT, |R3|, +INF , PT ;  /* 0x7f8000000300780b */ /* 0x000fe40003f3d200 */
[----:B------:R-:W-:-:S11]  /*1b90*/  FSETP.NEU.FTZ.AND P0, PT, |R0|, +INF , PT ;  /* 0x7f8000000000780b */ /* 0x000fd60003f1d200 */
[----:B------:R-:W-:Y:S05]  /*1ba0*/  @!P1 BRA !P2, `(.L_x_43) ;  /* 0x00000004002c9947 */ /* 0x000fea0005000000 */
[----:B------:R-:W-:-:S04]  /*1bb0*/  LOP3.LUT P2, RZ, R0, 0x7fffffff, RZ, 0xc0, !PT ;  /* 0x7fffffff00ff7812 */ /* 0x000fc8000784c0ff */
[----:B------:R-:W-:-:S13]  /*1bc0*/  PLOP3.LUT P1, PT, P1, P2, PT, 0x2f, 0xf2 ;  /* 0x0000000000f2781c */ /* 0x000fda0000f24577 */
[----:B------:R-:W-:Y:S05]  /*1bd0*/  @P1 BRA `(.L_x_44) ;  /* 0x0000000400181947 */ /* 0x000fea0003800000 */
[----:B------:R-:W-:-:S04]  /*1be0*/  LOP3.LUT P1, RZ, R17, 0x7fffffff, RZ, 0xc0, !PT ;  /* 0x7fffffff11ff7812 */ /* 0x000fc8000782c0ff */
[----:B------:R-:W-:-:S13]  /*1bf0*/  PLOP3.LUT P0, PT, P0, P1, PT, 0x2f, 0xf2 ;  /* 0x0000000000f2781c */ /* 0x000fda0000702577 */
[----:B------:R-:W-:Y:S05]  /*1c00*/  @P0 BRA `(.L_x_45) ;  /* 0x0000000400000947 */ /* 0x000fea0003800000 */
[----:B------:R-:W-:Y:S02]  /*1c10*/  ISETP.GE.AND P0, PT, R16, RZ, PT ;  /* 0x000000ff1000720c */ /* 0x000fe40003f06270 */
[----:B------:R-:W-:-:S11]  /*1c20*/  ISETP.GE.AND P1, PT, R13, RZ, PT ;  /* 0x000000ff0d00720c */ /* 0x000fd60003f26270 */
[----:B------:R-:W-:Y:S01]  /*1c30*/  @P0 MOV R8, RZ ;  /* 0x000000ff00080202 */ /* 0x000fe20000000f00 */
[----:B------:R-:W-:Y:S01]  /*1c40*/  @!P0 FFMA R0, R0, 1.84467440737095516160e+19, RZ ;  /* 0x5f80000000008823 */ /* 0x000fe200000000ff */
[----:B------:R-:W-:Y:S01]  /*1c50*/  @!P0 MOV R8, 0xffffffc0 ;  /* 0xffffffc000088802 */ /* 0x000fe20000000f00 */
[----:B------:R-:W-:-:S03]  /*1c60*/  @!P1 FFMA R17, R3, 1.84467440737095516160e+19, RZ ;  /* 0x5f80000003119823 */ /* 0x000fc600000000ff */
[----:B------:R-:W-:-:S07]  /*1c70*/  @!P1 IADD3 R8, PT, PT, R8, 0x40, RZ ;  /* 0x0000004008089810 */ /* 0x000fce0007ffe0ff */
.L_x_41:
[----:B------:R-:W-:Y:S01]  /*1c80*/  LEA R16, R7, 0xc0800000, 0x17 ;  /* 0xc080000007107811 */ /* 0x000fe200078eb8ff */
[----:B------:R-:W-:Y:S01]  /*1c90*/  BSSY.RECONVERGENT B1, `(.L_x_46) ;  /* 0x0000036000017945 */ /* 0x000fe20003800200 */
[----:B------:R-:W-:Y:S02]  /*1ca0*/  IADD3 R12, PT, PT, R12, -0x7f, RZ ;  /* 0xffffff810c0c7810 */ /* 0x000fe40007ffe0ff */
[----:B------:R-:W-:-:S03]  /*1cb0*/  IADD3 R21, PT, PT, -R16, R17, RZ ;  /* 0x0000001110157210 */ /* 0x000fc60007ffe1ff */
[C---:B------:R-:W-:Y:S01]  /*1cc0*/  IMAD R0, R12.reuse, -0x800000, R0 ;  /* 0xff8000000c007824 */ /* 0x040fe200078e0200 */
[----:B------:R0:W1:Y:S01]  /*1cd0*/  MUFU.RCP R16, R21 ;  /* 0x0000001500107308 */ /* 0x0000620000001000 */
[----:B------:R-:W-:Y:S01]  /*1ce0*/  FADD.FTZ R13, -R21, -RZ ;  /* 0x800000ff150d7221 */ /* 0x000fe20000010100 */
[----:B0-----:R-:W-:-:S04]  /*1cf0*/  IADD3 R21, PT, PT, R12, 0x7f, -R7 ;  /* 0x0000007f0c157810 */ /* 0x001fc80007ffe807 */
[----:B------:R-:W-:Y:S01]  /*1d00*/  IADD3 R21, PT, PT, R21, R8, RZ ;  /* 0x0000000815157210 */ /* 0x000fe20007ffe0ff */
[----:B-1----:R-:W-:-:S04]  /*1d10*/  FFMA R17, R16, R13, 1 ;  /* 0x3f80000010117423 */ /* 0x002fc8000000000d */
[----:B------:R-:W-:-:S04]  /*1d20*/  FFMA R17, R16, R17, R16 ;  /* 0x0000001110117223 */ /* 0x000fc80000000010 */
[----:B------:R-:W-:-:S04]  /*1d30*/  FFMA R16, R0, R17, RZ ;  /* 0x0000001100107223 */ /* 0x000fc800000000ff */
[----:B------:R-:W-:-:S04]  /*1d40*/  FFMA R20, R13, R16, R0 ;  /* 0x000000100d147223 */ /* 0x000fc80000000000 */
[----:B------:R-:W-:-:S04]  /*1d50*/  FFMA R20, R17, R20, R16 ;  /* 0x0000001411147223 */ /* 0x000fc80000000010 */
[----:B------:R-:W-:-:S04]  /*1d60*/  FFMA R13, R13, R20, R0 ;  /* 0x000000140d0d7223 */ /* 0x000fc80000000000 */
[----:B------:R-:W-:-:S05]  /*1d70*/  FFMA R0, R17, R13, R20 ;  /* 0x0000000d11007223 */ /* 0x000fca0000000014 */
[----:B------:R-:W-:-:S04]  /*1d80*/  SHF.R.U32.HI R7, RZ, 0x17, R0 ;  /* 0x00000017ff077819 */ /* 0x000fc80000011600 */
[----:B------:R-:W-:-:S04]  /*1d90*/  LOP3.LUT R8, R7, 0xff, RZ, 0xc0, !PT ;  /* 0x000000ff07087812 */ /* 0x000fc800078ec0ff */
[----:B------:R-:W-:-:S04]  /*1da0*/  IADD3 R7, PT, PT, R8, R21, RZ ;  /* 0x0000001508077210 */ /* 0x000fc80007ffe0ff */
[----:B------:R-:W-:-:S04]  /*1db0*/  IADD3 R8, PT, PT, R7, -0x1, RZ ;  /* 0xffffffff07087810 */ /* 0x000fc80007ffe0ff */
[----:B------:R-:W-:-:S13]  /*1dc0*/  ISETP.GE.U32.AND P0, PT, R8, 0xfe, PT ;  /* 0x000000fe0800780c */ /* 0x000fda0003f06070 */
[----:B------:R-:W-:Y:S05]  /*1dd0*/  @!P0 BRA `(.L_x_47) ;  /* 0x0000000000808947 */ /* 0x000fea0003800000 */
[----:B------:R-:W-:-:S13]  /*1de0*/  ISETP.GT.AND P0, PT, R7, 0xfe, PT ;  /* 0x000000fe0700780c */ /* 0x000fda0003f04270 */
[----:B------:R-:W-:Y:S05]  /*1df0*/  @P0 BRA `(.L_x_48) ;  /* 0x00000000006c0947 */ /* 0x000fea0003800000 */
[----:B------:R-:W-:-:S13]  /*1e00*/  ISETP.GE.AND P0, PT, R7, 0x1, PT ;  /* 0x000000010700780c */ /* 0x000fda0003f06270 */
[----:B------:R-:W-:Y:S05]  /*1e10*/  @P0 BRA `(.L_x_49) ;  /* 0x0000000000740947 */ /* 0x000fea0003800000 */
[----:B------:R-:W-:Y:S02]  /*1e20*/  ISETP.GE.AND P0, PT, R7, -0x18, PT ;  /* 0xffffffe80700780c */ /* 0x000fe40003f06270 */
[----:B------:R-:W-:-:S11]  /*1e30*/  LOP3.LUT R0, R0, 0x80000000, RZ, 0xc0, !PT ;  /* 0x8000000000007812 */ /* 0x000fd600078ec0ff */
[----:B------:R-:W-:Y:S05]  /*1e40*/  @!P0 BRA `(.L_x_49) ;  /* 0x0000000000688947 */ /* 0x000fea0003800000 */
[CCC-:B------:R-:W-:Y:S01]  /*1e50*/  FFMA.RZ R8, R17.reuse, R13.reuse, R20.reuse ;  /* 0x0000000d11087223 */ /* 0x1c0fe2000000c014 */
[CCC-:B------:R-:W-:Y:S01]  /*1e60*/  FFMA.RP R12, R17.reuse, R13.reuse, R20.reuse ;  /* 0x0000000d110c7223 */ /* 0x1c0fe20000008014 */
[----:B------:R-:W-:Y:S01]  /*1e70*/  FFMA.RM R17, R17, R13, R20 ;  /* 0x0000000d11117223 */ /* 0x000fe20000004014 */
[C---:B------:R-:W-:Y:S02]  /*1e80*/  IADD3 R13, PT, PT, R7.reuse, 0x20, RZ ;  /* 0x00000020070d7810 */ /* 0x040fe40007ffe0ff */
[----:B------:R-:W-:Y:S02]  /*1e90*/  LOP3.LUT R8, R8, 0x7fffff, RZ, 0xc0, !PT ;  /* 0x007fffff08087812 */ /* 0x000fe400078ec0ff */
[C---:B------:R-:W-:Y:S02]  /*1ea0*/  ISETP.NE.AND P2, PT, R7.reuse, RZ, PT ;  /* 0x000000ff0700720c */ /* 0x040fe40003f45270 */
[----:B------:R-:W-:Y:S02]  /*1eb0*/  LOP3.LUT R8, R8, 0x800000, RZ, 0xfc, !PT ;  /* 0x0080000008087812 */ /* 0x000fe400078efcff */
[----:B------:R-:W-:-:S02]  /*1ec0*/  ISETP.NE.AND P1, PT, R7, RZ, PT ;  /* 0x000000ff0700720c */ /* 0x000fc40003f25270 */
[----:B------:R-:W-:Y:S02]  /*1ed0*/  IADD3 R7, PT, PT, -R7, RZ, RZ ;  /* 0x000000ff07077210 */ /* 0x000fe40007ffe1ff */
[----:B------:R-:W-:Y:S02]  /*1ee0*/  SHF.L.U32 R13, R8, R13, RZ ;  /* 0x0000000d080d7219 */ /* 0x000fe400000006ff */
[----:B------:R-:W-:Y:S02]  /*1ef0*/  FSETP.NEU.FTZ.AND P0, PT, R12, R17, PT ;  /* 0x000000110c00720b */ /* 0x000fe40003f1d000 */
[----:B------:R-:W-:Y:S02]  /*1f00*/  SEL R7, R7, RZ, P2 ;  /* 0x000000ff07077207 */ /* 0x000fe40001000000 */
[----:B------:R-:W-:Y:S02]  /*1f10*/  ISETP.NE.AND P1, PT, R13, RZ, P1 ;  /* 0x000000ff0d00720c */ /* 0x000fe40000f25270 */
[----:B------:R-:W-:-:S02]  /*1f20*/  SHF.R.U32.HI R12, RZ, R7, R8 ;  /* 0x00000007ff0c7219 */ /* 0x000fc40000011608 */
[----:B------:R-:W-:Y:S02]  /*1f30*/  PLOP3.LUT P0, PT, P0, P1, PT, 0xf8, 0x8f ;  /* 0x00000000008f781c */ /* 0x000fe40000703f70 */
[----:B------:R-:W-:Y:S02]  /*1f40*/  SHF.R.U32.HI R8, RZ, 0x1, R12 ;  /* 0x00000001ff087819 */ /* 0x000fe4000001160c */
[----:B------:R-:W-:-:S04]  /*1f50*/  SEL R7, RZ, 0x1, !P0 ;  /* 0x00000001ff077807 */ /* 0x000fc80004000000 */
[----:B------:R-:W-:-:S04]  /*1f60*/  LOP3.LUT R7, R7, 0x1, R8, 0xf8, !PT ;  /* 0x0000000107077812 */ /* 0x000fc800078ef808 */
[----:B------:R-:W-:-:S04]  /*1f70*/  LOP3.LUT R7, R7, R12, RZ, 0xc0, !PT ;  /* 0x0000000c07077212 */ /* 0x000fc800078ec0ff */
[----:B------:R-:W-:-:S04]  /*1f80*/  IADD3 R7, PT, PT, R8, R7, RZ ;  /* 0x0000000708077210 */ /* 0x000fc80007ffe0ff */
[----:B------:R-:W-:Y:S01]  /*1f90*/  LOP3.LUT R0, R7, R0, RZ, 0xfc, !PT ;  /* 0x0000000007007212 */ /* 0x000fe200078efcff */
[----:B------:R-:W-:Y:S06]  /*1fa0*/  BRA `(.L_x_49) ;  /* 0x0000000000107947 */ /* 0x000fec0003800000 */
.L_x_48:
[----:B------:R-:W-:-:S04]  /*1fb0*/  LOP3.LUT R0, R0, 0x80000000, RZ, 0xc0, !PT ;  /* 0x8000000000007812 */ /* 0x000fc800078ec0ff */
[----:B------:R-:W-:Y:S01]  /*1fc0*/  LOP3.LUT R0, R0, 0x7f800000, RZ, 0xfc, !PT ;  /* 0x7f80000000007812 */ /* 0x000fe200078efcff */
[----:B------:R-:W-:Y:S06]  /*1fd0*/  BRA `(.L_x_49) ;  /* 0x0000000000047947 */ /* 0x000fec0003800000 */
.L_x_47:
[----:B------:R-:W-:-:S07]  /*1fe0*/  LEA R0, R21, R0, 0x17 ;  /* 0x0000000015007211 */ /* 0x000fce00078eb8ff */
.L_x_49:
[----:B------:R-:W-:Y:S05]  /*1ff0*/  BSYNC.RECONVERGENT B1 ;  /* 0x0000000000017941 */ /* 0x000fea0003800200 */
.L_x_46:
[----:B------:R-:W-:Y:S05]  /*2000*/  BRA `(.L_x_50) ;  /* 0x0000000000207947 */ /* 0x000fea0003800000 */
.L_x_45:
[----:B------:R-:W-:-:S04]  /*2010*/  LOP3.LUT R0, R17, 0x80000000, R0, 0x48, !PT ;  /* 0x8000000011007812 */ /* 0x000fc800078e4800 */
[----:B------:R-:W-:Y:S01]  /*2020*/  LOP3.LUT R0, R0, 0x7f800000, RZ, 0xfc, !PT ;  /* 0x7f80000000007812 */ /* 0x000fe200078efcff */
[----:B------:R-:W-:Y:S06]  /*2030*/  BRA `(.L_x_50) ;  /* 0x0000000000147947 */ /* 0x000fec0003800000 */
.L_x_44:
[----:B------:R-:W-:Y:S01]  /*2040*/  LOP3.LUT R0, R17, 0x80000000, R0, 0x48, !PT ;  /* 0x8000000011007812 */ /* 0x000fe200078e4800 */
[----:B------:R-:W-:Y:S06]  /*2050*/  BRA `(.L_x_50) ;  /* 0x00000000000c7947 */ /* 0x000fec0003800000 */
.L_x_43:
[----:B------:R-:W0:Y:S01]  /*2060*/  MUFU.RSQ R0, -QNAN ;  /* 0xffc0000000007908 */ /* 0x000e220000001400 */
[----:B------:R-:W-:Y:S05]  /*2070*/  BRA `(.L_x_50) ;  /* 0x0000000000047947 */ /* 0x000fea0003800000 */
.L_x_42:
[----:B------:R-:W-:-:S07]  /*2080*/  FADD.FTZ R0, R0, R3 ;  /* 0x0000000300007221 */ /* 0x000fce0000010000 */
.L_x_50:
[----:B------:R-:W-:Y:S05]  /*2090*/  BSYNC.RECONVERGENT B0 ;  /* 0x0000000000007941 */ /* 0x000fea0003800200 */
.L_x_40:
[----:B------:R-:W-:-:S04]  /*20a0*/  HFMA2 R7, -RZ, RZ, 0, 0 ;  /* 0x00000000ff077431 */ /* 0x000fc800000001ff */
[----:B0-----:R-:W-:Y:S05]  /*20b0*/  RET.REL.NODEC R6 `(_ZN4ares12neuromorphic4cuda34em_spectrum_to_neuron_input_kernelEPKfS3_PfS3_fii) ;  /* 0xffffffdc06d07950 */ /* 0x001fea0003c3ffff */
.L_x_51:
        /* <DEDUP_REMOVED lines=12> */
.L_x_115:


//--------------------- .text._ZN4ares12neuromorphic4cuda25stdp_weight_update_kernelEPfS2_S2_PKbS4_PKiS6_ffffffi --------------------------
	.section	.text._ZN4ares12neuromorphic4cuda25stdp_weight_update_kernelEPfS2_S2_PKbS4_PKiS6_ffffffi,"ax",@progbits
	.align	128
        .global         _ZN4ares12neuromorphic4cuda25stdp_weight_update_kernelEPfS2_S2_PKbS4_PKiS6_ffffffi
        .type           _ZN4ares12neuromorphic4cuda25stdp_weight_update_kernelEPfS2_S2_PKbS4_PKiS6_ffffffi,@function
        .size           _ZN4ares12neuromorphic4cuda25stdp_weight_update_kernelEPfS2_S2_PKbS4_PKiS6_ffffffi,(.L_x_116 - _ZN4ares12neuromorphic4cuda25stdp_weight_update_kernelEPfS2_S2_PKbS4_PKiS6_ffffffi)
        .other          _ZN4ares12neuromorphic4cuda25stdp_weight_update_kernelEPfS2_S2_PKbS4_PKiS6_ffffffi,@"STO_CUDA_ENTRY STV_DEFAULT"
_ZN4ares12neuromorphic4cuda25stdp_weight_update_kernelEPfS2_S2_PKbS4_PKiS6_ffffffi:
.text._ZN4ares12neuromorphic4cuda25stdp_weight_update_kernelEPfS2_S2_PKbS4_PKiS6_ffffffi:
        /* <DEDUP_REMOVED lines=10> */
[----:B------:R-:W2:Y:S06]  /*00a0*/  LDCU UR6, c[0x0][0x3cc] ;  /* 0x00007980ff0677ac */ /* 0x000eac0008000800 */
[----:B------:R-:W3:Y:S08]  /*00b0*/  LDC.64 R8, c[0x0][0x3b0] ;  /* 0x0000ec00ff087b82 */ /* 0x000ef00000000a00 */
[----:B------:R-:W4:Y:S01]  /*00c0*/  LDC R11, c[0x0][0x3c0] ;  /* 0x0000f000ff0b7b82 */ /* 0x000f220000000800 */
[----:B0-----:R-:W-:-:S05]  /*00d0*/  IMAD.WIDE R6, R2, 0x4, R6 ;  /* 0x0000000402067825 */ /* 0x001fca00078e0206 */
[----:B-1----:R0:W5:Y:S01]  /*00e0*/  LDG.E.CONSTANT R4, desc[UR4][R6.64] ;  /* 0x0000000406047981 */ /* 0x002162000c1e9900 */
[----:B---3--:R-:W-:-:S05]  /*00f0*/  IMAD.WIDE R8, R2, 0x4, R8 ;  /* 0x0000000402087825 */ /* 0x008fca00078e0208 */
[----:B------:R0:W5:Y:S01]  /*0100*/  LDG.E.CONSTANT R5, desc[UR4][R8.64] ;  /* 0x0000000408057981 */ /* 0x000162000c1e9900 */
[----:B----4-:R-:W1:Y:S01]  /*0110*/  MUFU.RCP R0, R11 ;  /* 0x0000000b00007308 */ /* 0x010e620000001000 */
[----:B--2---:R-:W-:-:S07]  /*0120*/  IMAD.U32 R12, RZ, RZ, UR6 ;  /* 0x00000006ff0c7e24 */ /* 0x004fce000f8e00ff */
[----:B------:R-:W2:Y:S01]  /*0130*/  FCHK P0, -R12, R11 ;  /* 0x0000000b0c007302 */ /* 0x000ea20000000100 */
[----:B-1----:R-:W-:-:S04]  /*0140*/  FFMA R3, R0, -R11, 1 ;  /* 0x3f80000000037423 */ /* 0x002fc8000000080b */
[----:B------:R-:W-:-:S04]  /*0150*/  FFMA R0, R0, R3, R0 ;  /* 0x0000000300007223 */ /* 0x000fc80000000000 */
[----:B------:R-:W-:-:S04]  /*0160*/  FFMA R3, R0, -UR6, RZ ;  /* 0x8000000600037c23 */ /* 0x000fc800080000ff */
[----:B------:R-:W-:-:S04]  /*0170*/  FFMA R10, R3, -R11, -UR6 ;  /* 0x80000006030a7e23 */ /* 0x000fc8000800080b */
[----:B------:R-:W-:Y:S01]  /*0180*/  FFMA R0, R0, R10, R3 ;  /* 0x0000000a00007223 */ /* 0x000fe20000000003 */
[----:B0-2---:R-:W-:Y:S06]  /*0190*/  @!P0 BRA `(.L_x_52) ;  /* 0x0000000000108947 */ /* 0x005fec0003800000 */
[----:B------:R-:W0:Y:S01]  /*01a0*/  LDC R3, c[0x0][0x3c0] ;  /* 0x0000f000ff037b82 */ /* 0x000e220000000800 */
[----:B------:R-:W-:Y:S01]  /*01b0*/  FADD R0, -RZ, -UR6 ;  /* 0x80000006ff007e21 */ /* 0x000fe20008000100 */
[----:B------:R-:W-:-:S07]  /*01c0*/  MOV R6, 0x1e0 ;  /* 0x000001e000067802 */ /* 0x000fce0000000f00 */
[----:B0----5:R-:W-:Y:S05]  /*01d0*/  CALL.REL.NOINC `($__internal_2_$__cuda_sm3x_div_rn_noftz_f32_slowpath) ;  /* 0x00000004000c7944 */ /* 0x021fea0003c00000 */
.L_x_52:
[----:B------:R-:W0:Y:S01]  /*01e0*/  LDC R9, c[0x0][0x3c4] ;  /* 0x0000f100ff097b82 */ /* 0x000e220000000800 */
[----:B------:R-:W-:Y:S01]  /*01f0*/  FMUL R3, R0, 1.4426950216293334961 ;  /* 0x3fb8aa3b00037820 */ /* 0x000fe20000400000 */
[----:B------:R-:W1:Y:S04]  /*0200*/  LDCU UR6, c[0x0][0x3cc] ;  /* 0x00007980ff0677ac */ /* 0x000e680008000800 */
[----:B------:R-:W-:-:S13]  /*0210*/  FSETP.GEU.AND P1, PT, R3, -126, PT ;  /* 0xc2fc00000300780b */ /* 0x000fda0003f2e000 */
[----:B------:R-:W-:Y:S01]  /*0220*/  @!P1 FMUL R3, R3, 0.5 ;  /* 0x3f00000003039820 */ /* 0x000fe20000400000 */
[----:B-1----:R-:W-:-:S03]  /*0230*/  IMAD.U32 R10, RZ, RZ, UR6 ;  /* 0x00000006ff0a7e24 */ /* 0x002fc6000f8e00ff */
[----:B------:R-:W1:Y:S08]  /*0240*/  MUFU.EX2 R8, R3 ;  /* 0x0000000300087308 */ /* 0x000e700000000800 */
[----:B0-----:R-:W0:Y:S08]  /*0250*/  MUFU.RCP R0, R9 ;  /* 0x0000000900007308 */ /* 0x001e300000001000 */
[----:B------:R-:W2:Y:S01]  /*0260*/  FCHK P0, -R10, R9 ;  /* 0x000000090a007302 */ /* 0x000ea20000000100 */
[----:B-1----:R-:W-:Y:S01]  /*0270*/  @!P1 FMUL R8, R8, R8 ;  /* 0x0000000808089220 */ /* 0x002fe20000400000 */
[----:B0-----:R-:W-:-:S04]  /*0280*/  FFMA R7, R0, -R9, 1 ;  /* 0x3f80000000077423 */ /* 0x001fc80000000809 */
[----:B------:R-:W-:-:S04]  /*0290*/  FFMA R0, R0, R7, R0 ;  /* 0x0000000700007223 */ /* 0x000fc80000000000 */
[----:B------:R-:W-:-:S04]  /*02a0*/  FFMA R7, R0, -UR6, RZ ;  /* 0x8000000600077c23 */ /* 0x000fc800080000ff */
[----:B------:R-:W-:-:S04]  /*02b0*/  FFMA R6, R7, -R9, -UR6 ;  /* 0x8000000607067e23 */ /* 0x000fc80008000809 */
[----:B------:R-:W-:Y:S01]  /*02c0*/  FFMA R0, R0, R6, R7 ;  /* 0x0000000600007223 */ /* 0x000fe20000000007 */
[----:B--2---:R-:W-:Y:S06]  /*02d0*/  @!P0 BRA `(.L_x_53) ;  /* 0x0000000000108947 */ /* 0x004fec0003800000 */
[----:B------:R-:W0:Y:S01]  /*02e0*/  LDC R3, c[0x0][0x3c4] ;  /* 0x0000f100ff037b82 */ /* 0x000e220000000800 */
[----:B------:R-:W-:Y:S01]  /*02f0*/  FADD R0, -RZ, -UR6 ;  /* 0x80000006ff007e21 */ /* 0x000fe20008000100 */
[----:B------:R-:W-:-:S07]  /*0300*/  MOV R6, 0x320 ;  /* 0x0000032000067802 */ /* 0x000fce0000000f00 */
[----:B0----5:R-:W-:Y:S05]  /*0310*/  CALL.REL.NOINC `($__internal_2_$__cuda_sm3x_div_rn_noftz_f32_slowpath) ;  /* 0x0000000000bc7944 */ /* 0x021fea0003c00000 */
.L_x_53:
[----:B------:R-:W0:Y:S01]  /*0320*/  LDC.64 R6, c[0x0][0x388] ;  /* 0x0000e200ff067b82 */ /* 0x000e220000000a00 */
[----:B------:R-:W1:Y:S01]  /*0330*/  LDCU.64 UR6, c[0x0][0x398] ;  /* 0x00007300ff0677ac */ /* 0x000e620008000a00 */
[----:B------:R-:W2:Y:S06]  /*0340*/  LDCU.64 UR8, c[0x0][0x3a0] ;  /* 0x00007400ff0877ac */ /* 0x000eac0008000a00 */
[----:B------:R-:W3:Y:S01]  /*0350*/  LDC.64 R10, c[0x0][0x390] ;  /* 0x0000e400ff0a7b82 */ /* 0x000ee20000000a00 */
[----:B0-----:R-:W-:-:S05]  /*0360*/  IMAD.WIDE R6, R2, 0x4, R6 ;  /* 0x0000000402067825 */ /* 0x001fca00078e0206 */
[----:B------:R-:W4:Y:S01]  /*0370*/  LDG.E R3, desc[UR4][R6.64] ;  /* 0x0000000406037981 */ /* 0x000f22000c1e1900 */
[----:B--2--5:R-:W-:-:S04]  /*0380*/  IADD3 R12, P1, PT, R5, UR8, RZ ;  /* 0x00000008050c7c10 */ /* 0x024fc8000ff3e0ff */
[----:B------:R-:W-:Y:S01]  /*0390*/  LEA.HI.X.SX32 R13, R5, UR9, 0x1, P1 ;  /* 0x00000009050d7c11 */ /* 0x000fe200088f0eff */
[----:B------:R-:W-:-:S04]  /*03a0*/  FMUL R0, R0, 1.4426950216293334961 ;  /* 0x3fb8aa3b00007820 */ /* 0x000fc80000400000 */
[----:B------:R-:W2:Y:S01]  /*03b0*/  LDG.E.U8.CONSTANT R12, desc[UR4][R12.64] ;  /* 0x000000040c0c7981 */ /* 0x000ea2000c1e9100 */
[----:B----4-:R-:W-:Y:S01]  /*03c0*/  FMUL R3, R8, R3 ;  /* 0x0000000308037220 */ /* 0x010fe20000400000 */
[----:B---3--:R-:W-:-:S04]  /*03d0*/  IMAD.WIDE R8, R2, 0x4, R10 ;  /* 0x0000000402087825 */ /* 0x008fc800078e020a */
[----:B------:R0:W-:Y:S04]  /*03e0*/  STG.E desc[UR4][R6.64], R3 ;  /* 0x0000000306007986 */ /* 0x0001e8000c101904 */
[----:B------:R-:W3:Y:S01]  /*03f0*/  LDG.E R15, desc[UR4][R8.64] ;  /* 0x00000004080f7981 */ /* 0x000ee2000c1e1900 */
[C---:B-1----:R-:W-:Y:S01]  /*0400*/  IADD3 R10, P0, PT, R4.reuse, UR6, RZ ;  /* 0x00000006040a7c10 */ /* 0x042fe2000ff1e0ff */
[----:B------:R-:W1:Y:S03]  /*0410*/  LDCU UR6, c[0x0][0x3c8] ;  /* 0x00007900ff0677ac */ /* 0x000e660008000800 */
[----:B------:R-:W-:Y:S02]  /*0420*/  LEA.HI.X.SX32 R11, R4, UR7, 0x1, P0 ;  /* 0x00000007040b7c11 */ /* 0x000fe400080f0eff */
[----:B------:R-:W4:Y:S03]  /*0430*/  LDC.64 R4, c[0x0][0x380] ;  /* 0x0000e000ff047b82 */ /* 0x000f260000000a00 */
[----:B------:R-:W2:Y:S01]  /*0440*/  LDG.E.U8.CONSTANT R10, desc[UR4][R10.64] ;  /* 0x000000040a0a7981 */ /* 0x000ea2000c1e9100 */
[----:B------:R-:W-:-:S13]  /*0450*/  FSETP.GEU.AND P0, PT, R0, -126, PT ;  /* 0xc2fc00000000780b */ /* 0x000fda0003f0e000 */
[----:B------:R-:W-:-:S04]  /*0460*/  @!P0 FMUL R0, R0, 0.5 ;  /* 0x3f00000000008820 */ /* 0x000fc80000400000 */
[----:B------:R-:W0:Y:S01]  /*0470*/  MUFU.EX2 R14, R0 ;  /* 0x00000000000e7308 */ /* 0x000e220000000800 */
[----:B----4-:R-:W-:-:S04]  /*0480*/  IMAD.WIDE R4, R2, 0x4, R4 ;  /* 0x0000000402047825 */ /* 0x010fc800078e0204 */
[----:B0-----:R-:W-:-:S04]  /*0490*/  @!P0 FMUL R14, R14, R14 ;  /* 0x0000000e0e0e8220 */ /* 0x001fc80000400000 */
[----:B---3--:R-:W-:-:S05]  /*04a0*/  FMUL R15, R14, R15 ;  /* 0x0000000f0e0f7220 */ /* 0x008fca0000400000 */
[----:B------:R-:W-:Y:S04]  /*04b0*/  STG.E desc[UR4][R8.64], R15 ;  /* 0x0000000f08007986 */ /* 0x000fe8000c101904 */
[----:B------:R-:W3:Y:S01]  /*04c0*/  LDG.E R14, desc[UR4][R4.64] ;  /* 0x00000004040e7981 */ /* 0x000ee2000c1e1900 */
[----:B--2---:R-:W-:Y:S02]  /*04d0*/  ISETP.NE.AND P0, PT, R10, RZ, PT ;  /* 0x000000ff0a00720c */ /* 0x004fe40003f05270 */
[----:B------:R-:W-:Y:S01]  /*04e0*/  ISETP.NE.AND P1, PT, R12, RZ, PT ;  /* 0x000000ff0c00720c */ /* 0x000fe20003f25270 */
[----:B------:R-:W-:-:S05]  /*04f0*/  IMAD.MOV.U32 R11, RZ, RZ, 0x1 ;  /* 0x00000001ff0b7424 */ /* 0x000fca00078e00ff */
[----:B------:R-:W-:-:S05]  /*0500*/  SHF.L.W.U32 R11, R11, R2, RZ ;  /* 0x000000020b0b7219 */ /* 0x000fca0000000eff */
[----:B------:R-:W-:Y:S02]  /*0510*/  VOTE.ANY R2, PT, P0 ;  /* 0x0000000000027806 */ /* 0x000fe400000e0100 */
[----:B------:R-:W-:Y:S02]  /*0520*/  VOTE.ANY R0, PT, P1 ;  /* 0x0000000000007806 */ /* 0x000fe400008e0100 */
[-C--:B------:R-:W-:Y:S02]  /*0530*/  LOP3.LUT P0, RZ, R2, R11.reuse, RZ, 0xc0, !PT ;  /* 0x0000000b02ff7212 */ /* 0x080fe4000780c0ff */
[----:B------:R-:W-:-:S11]  /*0540*/  LOP3.LUT P1, RZ, R0, R11, RZ, 0xc0, !PT ;  /* 0x0000000b00ff7212 */ /* 0x000fd6000782c0ff */
[----:B------:R-:W3:Y:S08]  /*0550*/  @P0 LDC R11, c[0x0][0x3bc] ;  /* 0x0000ef00ff0b0b82 */ /* 0x000ef00000000800 */
[----:B------:R-:W0:Y:S01]  /*0560*/  @P1 LDC R0, c[0x0][0x3b8] ;  /* 0x0000ee00ff001b82 */ /* 0x000e220000000800 */
[----:B------:R-:W-:-:S05]  /*0570*/  @P0 FADD R3, R3, 1 ;  /* 0x3f80000003030421 */ /* 0x000fca0000000000 */
[----:B------:R-:W-:Y:S01]  /*0580*/  @P0 STG.E desc[UR4][R6.64], R3 ;  /* 0x0000000306000986 */ /* 0x000fe2000c101904 */
[----:B---3--:R-:W-:-:S04]  /*0590*/  @P0 FFMA R14, R15, R11, R14 ;  /* 0x0000000b0f0e0223 */ /* 0x008fc8000000000e */
[----:B0-----:R-:W-:Y:S01]  /*05a0*/  @P1 FFMA R14, R3, R0, R14 ;  /* 0x00000000030e1223 */ /* 0x001fe2000000000e */
[----:B------:R-:W-:-:S04]  /*05b0*/  @P1 FADD R11, R15, 1 ;  /* 0x3f8000000f0b1421 */ /* 0x000fc80000000000 */
[----:B-1----:R-:W-:-:S04]  /*05c0*/  FMNMX R14, R14, UR6, PT ;  /* 0x000000060e0e7c09 */ /* 0x002fc8000b800000 */
[----:B------:R-:W-:Y:S01]  /*05d0*/  FMNMX R13, RZ, R14, !PT ;  /* 0x0000000eff0d7209 */ /* 0x000fe20007800000 */
[----:B------:R-:W-:Y:S04]  /*05e0*/  @P1 STG.E desc[UR4][R8.64], R11 ;  /* 0x0000000b08001986 */ /* 0x000fe8000c101904 */
[----:B------:R-:W-:Y:S01]  /*05f0*/  STG.E desc[UR4][R4.64], R13 ;  /* 0x0000000d04007986 */ /* 0x000fe2000c101904 */
[----:B------:R-:W-:Y:S05]  /*0600*/  EXIT ;  /* 0x000000000000794d */ /* 0x000fea0003800000 */
        .weak           $__internal_2_$__cuda_sm3x_div_rn_noftz_f32_slowpath
        .type           $__internal_2_$__cuda_sm3x_div_rn_noftz_f32_slowpath,@function
        .size           $__internal_2_$__cuda_sm3x_div_rn_noftz_f32_slowpath,(.L_x_116 - $__internal_2_$__cuda_sm3x_div_rn_noftz_f32_slowpath)
$__internal_2_$__cuda_sm3x_div_rn_noftz_f32_slowpath:
[----:B------:R-:W-:Y:S02]  /*0610*/  SHF.R.U32.HI R9, RZ, 0x17, R3 ;  /* 0x00000017ff097819 */ /* 0x000fe40000011603 */
[----:B------:R-:W-:Y:S02]  /*0620*/  SHF.R.U32.HI R7, RZ, 0x17, R0 ;  /* 0x00000017ff077819 */ /* 0x000fe40000011600 */
[----:B------:R-:W-:Y:S02]  /*0630*/  LOP3.LUT R14, R9, 0xff, RZ, 0xc0, !PT ;  /* 0x000000ff090e7812 */ /* 0x000fe400078ec0ff */
[----:B------:R-:W-:-:S03]  /*0640*/  LOP3.LUT R12, R7, 0xff, RZ, 0xc0, !PT ;  /* 0x000000ff070c7812 */ /* 0x000fc600078ec0ff */
[----:B------:R-:W-:Y:S02]  /*0650*/  VIADD R10, R14, 0xffffffff ;  /* 0xffffffff0e0a7836 */ /* 0x000fe40000000000 */
[----:B------:R-:W-:-:S03]  /*0660*/  VIADD R9, R12, 0xffffffff ;  /* 0xffffffff0c097836 */ /* 0x000fc60000000000 */
[----:B------:R-:W-:-:S04]  /*0670*/  ISETP.GT.U32.AND P0, PT, R10, 0xfd, PT ;  /* 0x000000fd0a00780c */ /* 0x000fc80003f04070 */
[----:B------:R-:W-:-:S13]  /*0680*/  ISETP.GT.U32.OR P0, PT, R9, 0xfd, P0 ;  /* 0x000000fd0900780c */ /* 0x000fda0000704470 */
[----:B------:R-:W-:Y:S01]  /*0690*/  @!P0 IMAD.MOV.U32 R7, RZ, RZ, RZ ;  /* 0x000000ffff078224 */ /* 0x000fe200078e00ff */
        /* <DEDUP_REMOVED lines=19> */
[----:B------:R-:W-:Y:S02]  /*07d0*/  @P0 IMAD.MOV.U32 R7, RZ, RZ, RZ ;  /* 0x000000ffff070224 */ /* 0x000fe400078e00ff */
[----:B------:R-:W-:Y:S01]  /*07e0*/  @!P0 FFMA R0, R0, 1.84467440737095516160e+19, RZ ;  /* 0x5f80000000008823 */ /* 0x000fe200000000ff */
[----:B------:R-:W-:Y:S02]  /*07f0*/  @!P0 IMAD.MOV.U32 R7, RZ, RZ, -0x40 ;  /* 0xffffffc0ff078424 */ /* 0x000fe400078e00ff */
[----:B------:R-:W-:Y:S02]  /*0800*/  @!P1 FFMA R3, R3, 1.84467440737095516160e+19, RZ ;  /* 0x5f80000003039823 */ /* 0x000fe400000000ff */
[----:B------:R-:W-:-:S07]  /*0810*/  @!P1 VIADD R7, R7, 0x40 ;  /* 0x0000004007079836 */ /* 0x000fce0000000000 */
.L_x_54:
[----:B------:R-:W-:-:S05]  /*0820*/  LEA R10, R14, 0xc0800000, 0x17 ;  /* 0xc08000000e0a7811 */ /* 0x000fca00078eb8ff */
[----:B------:R-:W-:Y:S02]  /*0830*/  IMAD.IADD R10, R3, 0x1, -R10 ;  /* 0x00000001030a7824 */ /* 0x000fe400078e0a0a */
[----:B------:R-:W-:Y:S02]  /*0840*/  VIADD R3, R12, 0xffffff81 ;  /* 0xffffff810c037836 */ /* 0x000fe40000000000 */
[----:B------:R0:W1:Y:S01]  /*0850*/  MUFU.RCP R9, R10 ;  /* 0x0000000a00097308 */ /* 0x0000620000001000 */
[----:B------:R-:W-:Y:S01]  /*0860*/  FADD.FTZ R11, -R10, -RZ ;  /* 0x800000ff0a0b7221 */ /* 0x000fe20000010100 */
[C---:B------:R-:W-:Y:S01]  /*0870*/  IMAD R0, R3.reuse, -0x800000, R0 ;  /* 0xff80000003007824 */ /* 0x040fe200078e0200 */
[----:B0-----:R-:W-:-:S05]  /*0880*/  IADD3 R10, PT, PT, R3, 0x7f, -R14 ;  /* 0x0000007f030a7810 */ /* 0x001fca0007ffe80e */
[----:B------:R-:W-:Y:S02]  /*0890*/  IMAD.IADD R10, R10, 0x1, R7 ;  /* 0x000000010a0a7824 */ /* 0x000fe400078e0207 */
        /* <DEDUP_REMOVED lines=8> */
[----:B------:R-:W-:-:S05]  /*0920*/  LOP3.LUT R3, R3, 0xff, RZ, 0xc0, !PT ;  /* 0x000000ff03037812 */ /* 0x000fca00078ec0ff */
[----:B------:R-:W-:-:S04]  /*0930*/  IMAD.IADD R11, R3, 0x1, R10 ;  /* 0x00000001030b7824 */ /* 0x000fc800078e020a */
[----:B------:R-:W-:-:S05]  /*0940*/  VIADD R3, R11, 0xffffffff ;  /* 0xffffffff0b037836 */ /* 0x000fca0000000000 */
        /* <DEDUP_REMOVED lines=10> */
[CCC-:B------:R-:W-:Y:S01]  /*09f0*/  FFMA.RM R10, R16.reuse, R12.reuse, R9.reuse ;  /* 0x0000000c100a7223 */ /* 0x1c0fe20000004009 */
[C---:B------:R-:W-:Y:S02]  /*0a00*/  ISETP.NE.AND P2, PT, R11.reuse, RZ, PT ;  /* 0x000000ff0b00720c */ /* 0x040fe40003f45270 */
[----:B------:R-:W-:Y:S02]  /*0a10*/  ISETP.NE.AND P1, PT, R11, RZ, PT ;  /* 0x000000ff0b00720c */ /* 0x000fe40003f25270 */
[----:B------:R-:W-:Y:S01]  /*0a20*/  LOP3.LUT R7, R3, 0x7fffff, RZ, 0xc0, !PT ;  /* 0x007fffff03077812 */ /* 0x000fe200078ec0ff */
[----:B------:R-:W-:Y:S01]  /*0a30*/  FFMA.RP R3, R16, R12, R9 ;  /* 0x0000000c10037223 */ /* 0x000fe20000008009 */
[----:B------:R-:W-:Y:S02]  /*0a40*/  VIADD R12, R11, 0x20 ;  /* 0x000000200b0c7836 */ /* 0x000fe40000000000 */
[----:B------:R-:W-:Y:S01]  /*0a50*/  LOP3.LUT R7, R7, 0x800000, RZ, 0xfc, !PT ;  /* 0x0080000007077812 */ /* 0x000fe200078efcff */
[----:B------:R-:W-:Y:S01]  /*0a60*/  IMAD.MOV R9, RZ, RZ, -R11 ;  /* 0x000000ffff097224 */ /* 0x000fe200078e0a0b */
[----:B------:R-:W-:-:S02]  /*0a70*/  FSETP.NEU.FTZ.AND P0, PT, R3, R10, PT ;  /* 0x0000000a0300720b */ /* 0x000fc40003f1d000 */
[----:B------:R-:W-:Y:S02]  /*0a80*/  SHF.L.U32 R12, R7, R12, RZ ;  /* 0x0000000c070c7219 */ /* 0x000fe400000006ff */
[----:B------:R-:W-:Y:S02]  /*0a90*/  SEL R10, R9, RZ, P2 ;  /* 0x000000ff090a7207 */ /* 0x000fe40001000000 */
[----:B------:R-:W-:Y:S02]  /*0aa0*/  ISETP.NE.AND P1, PT, R12, RZ, P1 ;  /* 0x000000ff0c00720c */ /* 0x000fe40000f25270 */
[----:B------:R-:W-:Y:S02]  /*0ab0*/  SHF.R.U32.HI R10, RZ, R10, R7 ;  /* 0x0000000aff0a7219 */ /* 0x000fe40000011607 */
[----:B------:R-:W-:Y:S02]  /*0ac0*/  PLOP3.LUT P0, PT, P0, P1, PT, 0xf8, 0x8f ;  /* 0x00000000008f781c */ /* 0x000fe40000703f70 */
[----:B------:R-:W-:-:S02]  /*0ad0*/  SHF.R.U32.HI R12, RZ, 0x1, R10 ;  /* 0x00000001ff0c7819 */ /* 0x000fc4000001160a */
[----:B------:R-:W-:-:S04]  /*0ae0*/  SEL R3, RZ, 0x1, !P0 ;  /* 0x00000001ff037807 */ /* 0x000fc80004000000 */
[----:B------:R-:W-:-:S04]  /*0af0*/  LOP3.LUT R3, R3, 0x1, R12, 0xf8, !PT ;  /* 0x0000000103037812 */ /* 0x000fc800078ef80c */
[----:B------:R-:W-:-:S05]  /*0b00*/  LOP3.LUT R3, R3, R10, RZ, 0xc0, !PT ;  /* 0x0000000a03037212 */ /* 0x000fca00078ec0ff */
[----:B------:R-:W-:-:S05]  /*0b10*/  IMAD.IADD R3, R12, 0x1, R3 ;  /* 0x000000010c037824 */ /* 0x000fca00078e0203 */
[----:B------:R-:W-:Y:S01]  /*0b20*/  LOP3.LUT R0, R3, R0, RZ, 0xfc, !PT ;  /* 0x0000000003007212 */ /* 0x000fe200078efcff */
[----:B------:R-:W-:Y:S06]  /*0b30*/  BRA `(.L_x_61) ;  /* 0x0000000000347947 */ /* 0x000fec0003800000 */
.L_x_60:
[----:B------:R-:W-:-:S04]  /*0b40*/  LOP3.LUT R0, R0, 0x80000000, RZ, 0xc0, !PT ;  /* 0x8000000000007812 */ /* 0x000fc800078ec0ff */
[----:B------:R-:W-:Y:S01]  /*0b50*/  LOP3.LUT R0, R0, 0x7f800000, RZ, 0xfc, !PT ;  /* 0x7f80000000007812 */ /* 0x000fe200078efcff */
[----:B------:R-:W-:Y:S06]  /*0b60*/  BRA `(.L_x_61) ;  /* 0x0000000000287947 */ /* 0x000fec0003800000 */
.L_x_59:
[----:B------:R-:W-:Y:S01]  /*0b70*/  IMAD R0, R10, 0x800000, R0 ;  /* 0x008000000a007824 */ /* 0x000fe200078e0200 */
[----:B------:R-:W-:Y:S06]  /*0b80*/  BRA `(.L_x_61) ;  /* 0x0000000000207947 */ /* 0x000fec0003800000 */
.L_x_58:
[----:B------:R-:W-:-:S04]  /*0b90*/  LOP3.LUT R0, R3, 0x80000000, R0, 0x48, !PT ;  /* 0x8000000003007812 */ /* 0x000fc800078e4800 */
[----:B------:R-:W-:Y:S01]  /*0ba0*/  LOP3.LUT R0, R0, 0x7f800000, RZ, 0xfc, !PT ;  /* 0x7f80000000007812 */ /* 0x000fe200078efcff */
[----:B------:R-:W-:Y:S06]  /*0bb0*/  BRA `(.L_x_61) ;  /* 0x0000000000147947 */ /* 0x000fec0003800000 */
.L_x_57:
[----:B------:R-:W-:Y:S01]  /*0bc0*/  LOP3.LUT R0, R3, 0x80000000, R0, 0x48, !PT ;  /* 0x8000000003007812 */ /* 0x000fe200078e4800 */
[----:B------:R-:W-:Y:S06]  /*0bd0*/  BRA `(.L_x_61) ;  /* 0x00000000000c7947 */ /* 0x000fec0003800000 */
.L_x_56:
[----:B------:R-:W0:Y:S01]  /*0be0*/  MUFU.RSQ R0, -QNAN ;  /* 0xffc0000000007908 */ /* 0x000e220000001400 */
[----:B------:R-:W-:Y:S05]  /*0bf0*/  BRA `(.L_x_61) ;  /* 0x0000000000047947 */ /* 0x000fea0003800000 */
.L_x_55:
[----:B------:R-:W-:-:S07]  /*0c00*/  FADD.FTZ R0, R0, R3 ;  /* 0x0000000300007221 */ /* 0x000fce0000010000 */
.L_x_61:
[----:B------:R-:W-:-:S04]  /*0c10*/  IMAD.MOV.U32 R7, RZ, RZ, 0x0 ;  /* 0x00000000ff077424 */ /* 0x000fc800078e00ff */
[----:B0-----:R-:W-:Y:S05]  /*0c20*/  RET.REL.NODEC R6 `(_ZN4ares12neuromorphic4cuda25stdp_weight_update_kernelEPfS2_S2_PKbS4_PKiS6_ffffffi) ;  /* 0xfffffff006f47950 */ /* 0x001fea0003c3ffff */
.L_x_62:
        /* <DEDUP_REMOVED lines=13> */
.L_x_116:


//--------------------- .text._ZN4ares12neuromorphic4cuda33sparse_synapse_propagation_kernelEPKiS3_PKfPKbPfi --------------------------
	.section	.text._ZN4ares12neuromorphic4cuda33sparse_synapse_propagation_kernelEPKiS3_PKfPKbPfi,"ax",@progbits
	.align	128
        .global         _ZN4ares12neuromorphic4cuda33sparse_synapse_propagation_kernelEPKiS3_PKfPKbPfi
        .type           _ZN4ares12neuromorphic4cuda33sparse_synapse_propagation_kernelEPKiS3_PKfPKbPfi,@function
        .size           _ZN4ares12neuromorphic4cuda33sparse_synapse_propagation_kernelEPKiS3_PKfPKbPfi,(.L_x_122 - _ZN4ares12neuromorphic4cuda33sparse_synapse_propagation_kernelEPKiS3_PKfPKbPfi)
        .other          _ZN4ares12neuromorphic4cuda33sparse_synapse_propagation_kernelEPKiS3_PKfPKbPfi,@"STO_CUDA_ENTRY STV_DEFAULT"
_ZN4ares12neuromorphic4cuda33sparse_synapse_propagation_kernelEPKiS3_PKfPKbPfi:
.text._ZN4ares12neuromorphic4cuda33sparse_synapse_propagation_kernelEPKiS3_PKfPKbPfi:
        /* <DEDUP_REMOVED lines=8> */
[----:B------:R-:W0:Y:S01]  /*0080*/  LDCU.64 UR6, c[0x0][0x398] ;  /* 0x00007300ff0677ac */ /* 0x000e220008000a00 */
[----:B------:R-:W1:Y:S01]  /*0090*/  LDCU.64 UR4, c[0x0][0x358] ;  /* 0x00006b00ff0477ac */ /* 0x000e620008000a00 */
[----:B0-----:R-:W-:-:S04]  /*00a0*/  IADD3 R2, P0, PT, R5, UR6, RZ ;  /* 0x0000000605027c10 */ /* 0x001fc8000ff1e0ff */
[----:B------:R-:W-:-:S05]  /*00b0*/  LEA.HI.X.SX32 R3, R5, UR7, 0x1, P0 ;  /* 0x0000000705037c11 */ /* 0x000fca00080f0eff */
[----:B-1----:R-:W2:Y:S02]  /*00c0*/  LDG.E.U8.CONSTANT R2, desc[UR4][R2.64] ;  /* 0x0000000402027981 */ /* 0x002ea4000c1e9100 */
[----:B--2---:R-:W-:-:S13]  /*00d0*/  ISETP.NE.AND P0, PT, R2, RZ, PT ;  /* 0x000000ff0200720c */ /* 0x004fda0003f05270 */
[----:B------:R-:W-:Y:S05]  /*00e0*/  @!P0 EXIT ;  /* 0x000000000000894d */ /* 0x000fea0003800000 */
[----:B------:R-:W0:Y:S02]  /*00f0*/  LDC.64 R2, c[0x0][0x380] ;  /* 0x0000e000ff027b82 */ /* 0x000e240000000a00 */
[----:B0-----:R-:W-:-:S05]  /*0100*/  IMAD.WIDE R2, R5, 0x4, R2 ;  /* 0x0000000405027825 */ /* 0x001fca00078e0202 */
[----:B------:R-:W2:Y:S04]  /*0110*/  LDG.E.CONSTANT R0, desc[UR4][R2.64] ;  /* 0x0000000402007981 */ /* 0x000ea8000c1e9900 */
[----:B------:R-:W2:Y:S02]  /*0120*/  LDG.E.CONSTANT R5, desc[UR4][R2.64+0x4] ;  /* 0x0000040402057981 */ /* 0x000ea4000c1e9900 */
[----:B--2---:R-:W-:-:S13]  /*0130*/  ISETP.GE.AND P0, PT, R0, R5, PT ;  /* 0x000000050000720c */ /* 0x004fda0003f06270 */
[----:B------:R-:W-:Y:S05]  /*0140*/  @P0 EXIT ;  /* 0x000000000000094d */ /* 0x000fea0003800000 */
[CC--:B------:R-:W-:Y:S01]  /*0150*/  IADD3 R3, PT, PT, -R5.reuse, R0.reuse, RZ ;  /* 0x0000000005037210 */ /* 0x0c0fe20007ffe1ff */
[----:B------:R-:W-:Y:S01]  /*0160*/  BSSY.RECONVERGENT B0, `(.L_x_63) ;  /* 0x0000050000007945 */ /* 0x000fe20003800200 */
[----:B------:R-:W-:Y:S02]  /*0170*/  IADD3 R2, PT, PT, R5, -R0, RZ ;  /* 0x8000000005027210 */ /* 0x000fe40007ffe0ff */
[----:B------:R-:W-:Y:S02]  /*0180*/  ISETP.GT.U32.AND P1, PT, R3, -0x10, PT ;  /* 0xfffffff00300780c */ /* 0x000fe40003f24070 */
[----:B------:R-:W-:-:S11]  /*0190*/  LOP3.LUT P0, R3, R2, 0xf, RZ, 0xc0, !PT ;  /* 0x0000000f02037812 */ /* 0x000fd6000780c0ff */
[----:B------:R-:W-:Y:S05]  /*01a0*/  @P1 BRA `(.L_x_64) ;  /* 0x00000004002c1947 */ /* 0x000fea0003800000 */
[----:B------:R-:W-:-:S04]  /*01b0*/  LOP3.LUT R4, R2, 0xfffffff0, RZ, 0xc0, !PT ;  /* 0xfffffff002047812 */ /* 0x000fc800078ec0ff */
[----:B------:R-:W-:-:S07]  /*01c0*/  IADD3 R4, PT, PT, -R4, RZ, RZ ;  /* 0x000000ff04047210 */ /* 0x000fce0007ffe1ff */
.L_x_65:
[----:B0-----:R-:W0:Y:S08]  /*01d0*/  LDC.64 R28, c[0x0][0x388] ;  /* 0x0000e200ff1c7b82 */ /* 0x001e300000000a00 */
[----:B------:R-:W1:Y:S08]  /*01e0*/  LDC.64 R20, c[0x0][0x390] ;  /* 0x0000e400ff147b82 */ /* 0x000e700000000a00 */
[----:B------:R-:W2:Y:S01]  /*01f0*/  LDC.64 R12, c[0x0][0x3a0] ;  /* 0x0000e800ff0c7b82 */ /* 0x000ea20000000a00 */
[----:B0-----:R-:W-:-:S05]  /*0200*/  IMAD.WIDE R28, R0, 0x4, R28 ;  /* 0x00000004001c7825 */ /* 0x001fca00078e021c */
[----:B------:R-:W2:Y:S01]  /*0210*/  LDG.E.CONSTANT R7, desc[UR4][R28.64] ;  /* 0x000000041c077981 */ /* 0x000ea2000c1e9900 */
[----:B-1----:R-:W-:-:S03]  /*0220*/  IMAD.WIDE R20, R0, 0x4, R20 ;  /* 0x0000000400147825 */ /* 0x002fc600078e0214 */
[----:B------:R-:W3:Y:S04]  /*0230*/  LDG.E.CONSTANT R11, desc[UR4][R28.64+0x4] ;  /* 0x000004041c0b7981 */ /* 0x000ee8000c1e9900 */
[----:B------:R-:W4:Y:S04]  /*0240*/  LDG.E.CONSTANT R14, desc[UR4][R20.64] ;  /* 0x00000004140e7981 */ /* 0x000f28000c1e9900 */
[----:B------:R-:W5:Y:S04]  /*0250*/  LDG.E.CONSTANT R25, desc[UR4][R28.64+0x8] ;  /* 0x000008041c197981 */ /* 0x000f68000c1e9900 */
        /* <DEDUP_REMOVED lines=9> */
[----:B------:R-:W5:Y:S01]  /*02f0*/  LDG.E.CONSTANT R16, desc[UR4][R20.64+0x18] ;  /* 0x0000180414107981 */ /* 0x000f62000c1e9900 */
[----:B--2---:R-:W-:-:S04]  /*0300*/  IMAD.WIDE R6, R7, 0x4, R12 ;  /* 0x0000000407067825 */ /* 0x004fc800078e020c */
[--C-:B---3--:R-:W-:Y:S01]  /*0310*/  IMAD.WIDE R10, R11, 0x4, R12.reuse ;  /* 0x000000040b0a7825 */ /* 0x108fe200078e020c */
[----:B----4-:R0:W-:Y:S03]  /*0320*/  REDG.E.ADD.F32.FTZ.RN.STRONG.GPU desc[UR4][R6.64], R14 ;  /* 0x0000000e060079a6 */ /* 0x0101e6000c12f304 */
[----:B-----5:R-:W-:-:S04]  /*0330*/  IMAD.WIDE R24, R25, 0x4, R12 ;  /* 0x0000000419187825 */ /* 0x020fc800078e020c */
[--C-:B0-----:R-:W-:Y:S01]  /*0340*/  IMAD.WIDE R6, R27, 0x4, R12.reuse ;  /* 0x000000041b067825 */ /* 0x101fe200078e020c */
[----:B------:R-:W2:Y:S03]  /*0350*/  LDG.E.CONSTANT R14, desc[UR4][R28.64+0x20] ;  /* 0x000020041c0e7981 */ /* 0x000ea6000c1e9900 */
[--C-:B------:R-:W-:Y:S01]  /*0360*/  IMAD.WIDE R8, R9, 0x4, R12.reuse ;  /* 0x0000000409087825 */ /* 0x100fe200078e020c */
[----:B------:R-:W3:Y:S03]  /*0370*/  LDG.E.CONSTANT R27, desc[UR4][R28.64+0x1c] ;  /* 0x00001c041c1b7981 */ /* 0x000ee6000c1e9900 */
[--C-:B------:R-:W-:Y:S01]  /*0380*/  IMAD.WIDE R18, R19, 0x4, R12.reuse ;  /* 0x0000000413127825 */ /* 0x100fe200078e020c */
[----:B------:R0:W-:Y:S04]  /*0390*/  REDG.E.ADD.F32.FTZ.RN.STRONG.GPU desc[UR4][R10.64], R17 ;  /* 0x000000110a0079a6 */ /* 0x0001e8000c12f304 */
[----:B------:R1:W-:Y:S04]  /*03a0*/  REDG.E.ADD.F32.FTZ.RN.STRONG.GPU desc[UR4][R24.64], R22 ;  /* 0x00000016180079a6 */ /* 0x0003e8000c12f304 */
[----:B------:R-:W-:Y:S04]  /*03b0*/  REDG.E.ADD.F32.FTZ.RN.STRONG.GPU desc[UR4][R6.64], R5 ;  /* 0x00000005060079a6 */ /* 0x000fe8000c12f304 */
[----:B------:R-:W-:Y:S04]  /*03c0*/  REDG.E.ADD.F32.FTZ.RN.STRONG.GPU desc[UR4][R8.64], R26 ;  /* 0x0000001a080079a6 */ /* 0x000fe8000c12f304 */
[----:B------:R4:W-:Y:S04]  /*03d0*/  REDG.E.ADD.F32.FTZ.RN.STRONG.GPU desc[UR4][R18.64], R15 ;  /* 0x0000000f120079a6 */ /* 0x0009e8000c12f304 */
[----:B0-----:R-:W5:Y:S04]  /*03e0*/  LDG.E.CONSTANT R17, desc[UR4][R28.64+0x24] ;  /* 0x000024041c117981 */ /* 0x001f68000c1e9900 */
[----:B-1----:R-:W2:Y:S04]  /*03f0*/  LDG.E.CONSTANT R25, desc[UR4][R20.64+0x20] ;  /* 0x0000200414197981 */ /* 0x002ea8000c1e9900 */
[----:B----4-:R-:W4:Y:S04]  /*0400*/  LDG.E.CONSTANT R15, desc[UR4][R20.64+0x1c] ;  /* 0x00001c04140f7981 */ /* 0x010f28000c1e9900 */
[----:B------:R-:W2:Y:S01]  /*0410*/  LDG.E.CONSTANT R19, desc[UR4][R28.64+0x28] ;  /* 0x000028041c137981 */ /* 0x000ea2000c1e9900 */
[----:B------:R-:W-:-:S03]  /*0420*/  IMAD.WIDE R22, R23, 0x4, R12 ;  /* 0x0000000417167825 */ /* 0x000fc600078e020c */
[----:B------:R-:W2:Y:S04]  /*0430*/  LDG.E.CONSTANT R11, desc[UR4][R20.64+0x24] ;  /* 0x00002404140b7981 */ /* 0x000ea8000c1e9900 */
[----:B------:R-:W2:Y:S04]  /*0440*/  LDG.E.CONSTANT R9, desc[UR4][R28.64+0x2c] ;  /* 0x00002c041c097981 */ /* 0x000ea8000c1e9900 */
[----:B------:R-:W2:Y:S04]  /*0450*/  LDG.E.CONSTANT R10, desc[UR4][R20.64+0x28] ;  /* 0x00002804140a7981 */ /* 0x000ea8000c1e9900 */
[----:B------:R-:W2:Y:S04]  /*0460*/  LDG.E.CONSTANT R5, desc[UR4][R28.64+0x30] ;  /* 0x000030041c057981 */ /* 0x000ea8000c1e9900 */
[----:B------:R-:W2:Y:S04]  /*0470*/  LDG.E.CONSTANT R7, desc[UR4][R28.64+0x34] ;  /* 0x000034041c077981 */ /* 0x000ea8000c1e9900 */
[----:B------:R-:W2:Y:S04]  /*0480*/  LDG.E.CONSTANT R6, desc[UR4][R28.64+0x38] ;  /* 0x000038041c067981 */ /* 0x000ea8000c1e9900 */
[----:B------:R-:W2:Y:S04]  /*0490*/  LDG.E.CONSTANT R8, desc[UR4][R28.64+0x3c] ;  /* 0x00003c041c087981 */ /* 0x000ea8000c1e9900 */
[----:B------:R-:W2:Y:S04]  /*04a0*/  LDG.E.CONSTANT R24, desc[UR4][R20.64+0x2c] ;  /* 0x00002c0414187981 */ /* 0x000ea8000c1e9900 */
[----:B------:R0:W-:Y:S04]  /*04b0*/  REDG.E.ADD.F32.FTZ.RN.STRONG.GPU desc[UR4][R22.64], R16 ;  /* 0x00000010160079a6 */ /* 0x0001e8000c12f304 */
[----:B------:R-:W2:Y:S04]  /*04c0*/  LDG.E.CONSTANT R28, desc[UR4][R20.64+0x30] ;  /* 0x00003004141c7981 */ /* 0x000ea8000c1e9900 */
[----:B------:R-:W2:Y:S04]  /*04d0*/  LDG.E.CONSTANT R29, desc[UR4][R20.64+0x34] ;  /* 0x00003404141d7981 */ /* 0x000ea8000c1e9900 */
[----:B0-----:R-:W2:Y:S04]  /*04e0*/  LDG.E.CONSTANT R22, desc[UR4][R20.64+0x38] ;  /* 0x0000380414167981 */ /* 0x001ea8000c1e9900 */
[----:B------:R0:W2:Y:S01]  /*04f0*/  LDG.E.CONSTANT R23, desc[UR4][R20.64+0x3c] ;  /* 0x00003c0414177981 */ /* 0x0000a2000c1e9900 */
[----:B------:R-:W-:-:S04]  /*0500*/  IADD3 R4, PT, PT, R4, 0x10, RZ ;  /* 0x0000001004047810 */ /* 0x000fc80007ffe0ff */
[----:B------:R-:W-:Y:S02]  /*0510*/  ISETP.NE.AND P1, PT, R4, RZ, PT ;  /* 0x000000ff0400720c */ /* 0x000fe40003f25270 */
[----:B------:R-:W-:Y:S01]  /*0520*/  IADD3 R0, PT, PT, R0, 0x10, RZ ;  /* 0x0000001000007810 */ /* 0x000fe20007ffe0ff */
[----:B---3--:R-:W-:-:S04]  /*0530*/  IMAD.WIDE R26, R27, 0x4, R12 ;  /* 0x000000041b1a7825 */ /* 0x008fc800078e020c */
[--C-:B-----5:R-:W-:Y:S01]  /*0540*/  IMAD.WIDE R16, R17, 0x4, R12.reuse ;  /* 0x0000000411107825 */ /* 0x120fe200078e020c */
[----:B----4-:R1:W-:Y:S03]  /*0550*/  REDG.E.ADD.F32.FTZ.RN.STRONG.GPU desc[UR4][R26.64], R15 ;  /* 0x0000000f1a0079a6 */ /* 0x0103e6000c12f304 */
[----:B--2---:R-:W-:-:S04]  /*0560*/  IMAD.WIDE R18, R19, 0x4, R12 ;  /* 0x0000000413127825 */ /* 0x004fc800078e020c */
[----:B-1----:R-:W-:-:S05]  /*0570*/  IMAD.WIDE R14, R14, 0x4, R12 ;  /* 0x000000040e0e7825 */ /* 0x002fca00078e020c */
[----:B------:R-:W-:Y:S04]  /*0580*/  REDG.E.ADD.F32.FTZ.RN.STRONG.GPU desc[UR4][R14.64], R25 ;  /* 0x000000190e0079a6 */ /* 0x000fe8000c12f304 */
[----:B------:R1:W-:Y:S01]  /*0590*/  REDG.E.ADD.F32.FTZ.RN.STRONG.GPU desc[UR4][R16.64], R11 ;  /* 0x0000000b100079a6 */ /* 0x0003e2000c12f304 */
[----:B0-----:R-:W-:-:S03]  /*05a0*/  IMAD.WIDE R20, R5, 0x4, R12 ;  /* 0x0000000405147825 */ /* 0x001fc600078e020c */
[----:B------:R0:W-:Y:S01]  /*05b0*/  REDG.E.ADD.F32.FTZ.RN.STRONG.GPU desc[UR4][R18.64], R10 ;  /* 0x0000000a120079a6 */ /* 0x0001e2000c12f304 */
[----:B-1----:R-:W-:-:S04]  /*05c0*/  IMAD.WIDE R16, R9, 0x4, R12 ;  /* 0x0000000409107825 */ /* 0x002fc800078e020c */
[--C-:B0-----:R-:W-:Y:S01]  /*05d0*/  IMAD.WIDE R18, R7, 0x4, R12.reuse ;  /* 0x0000000407127825 */ /* 0x101fe200078e020c */
[----:B------:R0:W-:Y:S03]  /*05e0*/  REDG.E.ADD.F32.FTZ.RN.STRONG.GPU desc[UR4][R16.64], R24 ;  /* 0x00000018100079a6 */ /* 0x0001e6000c12f304 */
[--C-:B------:R-:W-:Y:S01]  /*05f0*/  IMAD.WIDE R6, R6, 0x4, R12.reuse ;  /* 0x0000000406067825 */ /* 0x100fe200078e020c */
[----:B------:R0:W-:Y:S03]  /*0600*/  REDG.E.ADD.F32.FTZ.RN.STRONG.GPU desc[UR4][R20.64], R28 ;  /* 0x0000001c140079a6 */ /* 0x0001e6000c12f304 */
[----:B------:R-:W-:Y:S01]  /*0610*/  IMAD.WIDE R8, R8, 0x4, R12 ;  /* 0x0000000408087825 */ /* 0x000fe200078e020c */
[----:B------:R0:W-:Y:S04]  /*0620*/  REDG.E.ADD.F32.FTZ.RN.STRONG.GPU desc[UR4][R18.64], R29 ;  /* 0x0000001d120079a6 */ /* 0x0001e8000c12f304 */
[----:B------:R0:W-:Y:S04]  /*0630*/  REDG.E.ADD.F32.FTZ.RN.STRONG.GPU desc[UR4][R6.64], R22 ;  /* 0x00000016060079a6 */ /* 0x0001e8000c12f304 */
[----:B------:R0:W-:Y:S01]  /*0640*/  REDG.E.ADD.F32.FTZ.RN.STRONG.GPU desc[UR4][R8.64], R23 ;  /* 0x00000017080079a6 */ /* 0x0001e2000c12f304 */
[----:B------:R-:W-:Y:S05]  /*0650*/  @P1 BRA `(.L_x_65) ;  /* 0xfffffff800dc1947 */ /* 0x000fea000383ffff */
.L_x_64:
[----:B------:R-:W-:Y:S05]  /*0660*/  BSYNC.RECONVERGENT B0 ;  /* 0x0000000000007941 */ /* 0x000fea0003800200 */
.L_x_63:
[----:B------:R-:W-:Y:S05]  /*0670*/  @!P0 EXIT ;  /* 0x000000000000894d */ /* 0x000fea0003800000 */
[----:B------:R-:W-:Y:S01]  /*0680*/  ISETP.GE.U32.AND P0, PT, R3, 0x8, PT ;  /* 0x000000080300780c */ /* 0x000fe20003f06070 */
[----:B------:R-:W-:Y:S01]  /*0690*/  BSSY.RECONVERGENT B0, `(.L_x_66) ;  /* 0x000002a000007945 */ /* 0x000fe20003800200 */
[----:B0-----:R-:W-:-:S04]  /*06a0*/  LOP3.LUT R22, R2, 0x7, RZ, 0xc0, !PT ;  /* 0x0000000702167812 */ /* 0x001fc800078ec0ff */
[----:B------:R-:W-:-:S07]  /*06b0*/  ISETP.NE.AND P1, PT, R22, RZ, PT ;  /* 0x000000ff1600720c */ /* 0x000fce0003f25270 */
[----:B------:R-:W-:Y:S06]  /*06c0*/  @!P0 BRA `(.L_x_67) ;  /* 0x0000000000988947 */ /* 0x000fec0003800000 */
[----:B------:R-:W0:Y:S08]  /*06d0*/  LDC.64 R12, c[0x0][0x388] ;  /* 0x0000e200ff0c7b82 */ /* 0x000e300000000a00 */
        /* <DEDUP_REMOVED lines=14> */
[----:B------:R0:W5:Y:S04]  /*07c0*/  LDG.E.CONSTANT R23, desc[UR4][R12.64+0x1c] ;  /* 0x00001c040c177981 */ /* 0x000168000c1e9900 */
[----:B------:R-:W5:Y:S04]  /*07d0*/  LDG.E.CONSTANT R21, desc[UR4][R26.64+0xc] ;  /* 0x00000c041a157981 */ /* 0x000f68000c1e9900 */
[----:B------:R-:W5:Y:S04]  /*07e0*/  LDG.E.CONSTANT R17, desc[UR4][R26.64+0x10] ;  /* 0x000010041a117981 */ /* 0x000f68000c1e9900 */
[----:B------:R-:W5:Y:S04]  /*07f0*/  LDG.E.CONSTANT R16, desc[UR4][R26.64+0x14] ;  /* 0x000014041a107981 */ /* 0x000f68000c1e9900 */
[----:B------:R-:W5:Y:S04]  /*0800*/  LDG.E.CONSTANT R3, desc[UR4][R26.64+0x18] ;  /* 0x000018041a037981 */ /* 0x000f68000c1e9900 */
[----:B------:R-:W5:Y:S01]  /*0810*/  LDG.E.CONSTANT R20, desc[UR4][R26.64+0x1c] ;  /* 0x00001c041a147981 */ /* 0x000f62000c1e9900 */
[----:B--2---:R-:W-:-:S04]  /*0820*/  IMAD.WIDE R6, R7, 0x4, R4 ;  /* 0x0000000407067825 */ /* 0x004fc800078e0204 */
[----:B---3--:R-:W-:-:S04]  /*0830*/  IMAD.WIDE R8, R9, 0x4, R4 ;  /* 0x0000000409087825 */ /* 0x008fc800078e0204 */
[--C-:B----4-:R-:W-:Y:S01]  /*0840*/  IMAD.WIDE R10, R11, 0x4, R4.reuse ;  /* 0x000000040b0a7825 */ /* 0x110fe200078e0204 */
[----:B-----5:R-:W-:Y:S04]  /*0850*/  REDG.E.ADD.F32.FTZ.RN.STRONG.GPU desc[UR4][R6.64], R29 ;  /* 0x0000001d060079a6 */ /* 0x020fe8000c12f304 */
[----:B------:R-:W-:Y:S04]  /*0860*/  REDG.E.ADD.F32.FTZ.RN.STRONG.GPU desc[UR4][R8.64], R28 ;  /* 0x0000001c080079a6 */ /* 0x000fe8000c12f304 */
[----:B------:R1:W-:Y:S01]  /*0870*/  REDG.E.ADD.F32.FTZ.RN.STRONG.GPU desc[UR4][R10.64], R14 ;  /* 0x0000000e0a0079a6 */ /* 0x0003e2000c12f304 */
[----:B0-----:R-:W-:-:S04]  /*0880*/  IMAD.WIDE R12, R18, 0x4, R4 ;  /* 0x00000004120c7825 */ /* 0x001fc800078e0204 */
[----:B-1----:R-:W-:-:S04]  /*0890*/  IMAD.WIDE R14, R15, 0x4, R4 ;  /* 0x000000040f0e7825 */ /* 0x002fc800078e0204 */
[----:B------:R-:W-:-:S04]  /*08a0*/  IMAD.WIDE R18, R19, 0x4, R4 ;  /* 0x0000000413127825 */ /* 0x000fc800078e0204 */
[----:B------:R-:W-:-:S04]  /*08b0*/  IMAD.WIDE R24, R25, 0x4, R4 ;  /* 0x0000000419187825 */ /* 0x000fc800078e0204 */
[----:B------:R-:W-:Y:S01]  /*08c0*/  IMAD.WIDE R4, R23, 0x4, R4 ;  /* 0x0000000417047825 */ /* 0x000fe200078e0204 */
[----:B------:R0:W-:Y:S04]  /*08d0*/  REDG.E.ADD.F32.FTZ.RN.STRONG.GPU desc[UR4][R12.64], R21 ;  /* 0x000000150c0079a6 */ /* 0x0001e8000c12f304 */
[----:B------:R0:W-:Y:S04]  /*08e0*/  REDG.E.ADD.F32.FTZ.RN.STRONG.GPU desc[UR4][R14.64], R17 ;  /* 0x000000110e0079a6 */ /* 0x0001e8000c12f304 */
[----:B------:R0:W-:Y:S04]  /*08f0*/  REDG.E.ADD.F32.FTZ.RN.STRONG.GPU desc[UR4][R18.64], R16 ;  /* 0x00000010120079a6 */ /* 0x0001e8000c12f304 */
[----:B------:R0:W-:Y:S04]  /*0900*/  REDG.E.ADD.F32.FTZ.RN.STRONG.GPU desc[UR4][R24.64], R3 ;  /* 0x00000003180079a6 */ /* 0x0001e8000c12f304 */
[----:B------:R0:W-:Y:S01]  /*0910*/  REDG.E.ADD.F32.FTZ.RN.STRONG.GPU desc[UR4][R4.64], R20 ;  /* 0x00000014040079a6 */ /* 0x0001e2000c12f304 */
[----:B------:R-:W-:-:S07]  /*0920*/  IADD3 R0, PT, PT, R0, 0x8, RZ ;  /* 0x0000000800007810 */ /* 0x000fce0007ffe0ff */
.L_x_67:
[----:B------:R-:W-:Y:S05]  /*0930*/  BSYNC.RECONVERGENT B0 ;  /* 0x0000000000007941 */ /* 0x000fea0003800200 */
.L_x_66:
[----:B------:R-:W-:Y:S05]  /*0940*/  @!P1 EXIT ;  /* 0x000000000000994d */ /* 0x000fea0003800000 */
[----:B------:R-:W-:Y:S01]  /*0950*/  ISETP.GE.U32.AND P0, PT, R22, 0x4, PT ;  /* 0x000000041600780c */ /* 0x000fe20003f06070 */
[----:B------:R-:W-:Y:S01]  /*0960*/  BSSY.RECONVERGENT B0, `(.L_x_68) ;  /* 0x000001a000007945 */ /* 0x000fe20003800200 */
[----:B------:R-:W-:-:S04]  /*0970*/  LOP3.LUT R2, R2, 0x3, RZ, 0xc0, !PT ;  /* 0x0000000302027812 */ /* 0x000fc800078ec0ff */
[----:B------:R-:W-:-:S07]  /*0980*/  ISETP.NE.AND P1, PT, R2, RZ, PT ;  /* 0x000000ff0200720c */ /* 0x000fce0003f25270 */
[----:B------:R-:W-:Y:S06]  /*0990*/  @!P0 BRA `(.L_x_69) ;  /* 0x0000000000588947 */ /* 0x000fec0003800000 */
        /* <DEDUP_REMOVED lines=12> */
[----:B------:R-:W5:Y:S01]  /*0a60*/  LDG.E.CONSTANT R23, desc[UR4][R6.64+0xc] ;  /* 0x00000c0406177981 */ /* 0x000f62000c1e9900 */
[----:B--2---:R-:W-:-:S04]  /*0a70*/  IMAD.WIDE R10, R11, 0x4, R8 ;  /* 0x000000040b0a7825 */ /* 0x004fc800078e0208 */
[----:B---3--:R-:W-:-:S04]  /*0a80*/  IMAD.WIDE R12, R13, 0x4, R8 ;  /* 0x000000040d0c7825 */ /* 0x008fc800078e0208 */
[----:B----4-:R-:W-:-:S04]  /*0a90*/  IMAD.WIDE R14, R15, 0x4, R8 ;  /* 0x000000040f0e7825 */ /* 0x010fc800078e0208 */
[----:B-----5:R-:W-:Y:S01]  /*0aa0*/  IMAD.WIDE R8, R21, 0x4, R8 ;  /* 0x0000000415087825 */ /* 0x020fe200078e0208 */
[----:B------:R1:W-:Y:S04]  /*0ab0*/  REDG.E.ADD.F32.FTZ.RN.STRONG.GPU desc[UR4][R10.64], R3 ;  /* 0x000000030a0079a6 */ /* 0x0003e8000c12f304 */
[----:B------:R1:W-:Y:S04]  /*0ac0*/  REDG.E.ADD.F32.FTZ.RN.STRONG.GPU desc[UR4][R12.64], R17 ;  /* 0x000000110c0079a6 */ /* 0x0003e8000c12f304 */
[----:B------:R1:W-:Y:S04]  /*0ad0*/  REDG.E.ADD.F32.FTZ.RN.STRONG.GPU desc[UR4][R14.64], R19 ;  /* 0x000000130e0079a6 */ /* 0x0003e8000c12f304 */
[----:B------:R1:W-:Y:S01]  /*0ae0*/  REDG.E.ADD.F32.FTZ.RN.STRONG.GPU desc[UR4][R8.64], R23 ;  /* 0x00000017080079a6 */ /* 0x0003e2000c12f304 */
[----:B------:R-:W-:-:S07]  /*0af0*/  IADD3 R0, PT, PT, R0, 0x4, RZ ;  /* 0x0000000400007810 */ /* 0x000fce0007ffe0ff */
.L_x_69:
[----:B------:R-:W-:Y:S05]  /*0b00*/  BSYNC.RECONVERGENT B0 ;  /* 0x0000000000007941 */ /* 0x000fea0003800200 */
.L_x_68:
[----:B------:R-:W-:Y:S05]  /*0b10*/  @!P1 EXIT ;  /* 0x000000000000994d */ /* 0x000fea0003800000 */
[----:B------:R-:W2:Y:S01]  /*0b20*/  LDC.64 R6, c[0x0][0x388] ;  /* 0x0000e200ff067b82 */ /* 0x000ea20000000a00 */
[----:B01----:R-:W-:-:S07]  /*0b30*/  IADD3 R14, PT, PT, -R2, RZ, RZ ;  /* 0x000000ff020e7210 */ /* 0x003fce0007ffe1ff */
[----:B------:R-:W0:Y:S08]  /*0b40*/  LDC.64 R4, c[0x0][0x390] ;  /* 0x0000e400ff047b82 */ /* 0x000e300000000a00 */
[----:B------:R-:W1:Y:S02]  /*0b50*/  LDC.64 R10, c[0x0][0x3a0] ;  /* 0x0000e800ff0a7b82 */ /* 0x000e640000000a00 */
.L_x_70:
[----:B--2---:R-:W-:-:S04]  /*0b60*/  IMAD.WIDE R8, R0, 0x4, R6 ;  /* 0x0000000400087825 */ /* 0x004fc800078e0206 */
[----:B0--3--:R-:W-:Y:S02]  /*0b70*/  IMAD.WIDE R2, R0, 0x4, R4 ;  /* 0x0000000400027825 */ /* 0x009fe400078e0204 */
[----:B------:R-:W1:Y:S04]  /*0b80*/  LDG.E.CONSTANT R9, desc[UR4][R8.64] ;  /* 0x0000000408097981 */ /* 0x000e68000c1e9900 */
[----:B------:R-:W2:Y:S01]  /*0b90*/  LDG.E.CONSTANT R3, desc[UR4][R2.64] ;  /* 0x0000000402037981 */ /* 0x000ea2000c1e9900 */
[----:B------:R-:W-:-:S04]  /*0ba0*/  IADD3 R14, PT, PT, R14, 0x1, RZ ;  /* 0x000000010e0e7810 */ /* 0x000fc80007ffe0ff */
[----:B------:R-:W-:Y:S02]  /*0bb0*/  ISETP.NE.AND P0, PT, R14, RZ, PT ;  /* 0x000000ff0e00720c */ /* 0x000fe40003f05270 */
[----:B------:R-:W-:Y:S01]  /*0bc0*/  IADD3 R0, PT, PT, R0, 0x1, RZ ;  /* 0x0000000100007810 */ /* 0x000fe20007ffe0ff */
[----:B-1----:R-:W-:-:S05]  /*0bd0*/  IMAD.WIDE R12, R9, 0x4, R10 ;  /* 0x00000004090c7825 */ /* 0x002fca00078e020a */
[----:B--2---:R3:W-:Y:S05]  /*0be0*/  REDG.E.ADD.F32.FTZ.RN.STRONG.GPU desc[UR4][R12.64], R3 ;  /* 0x000000030c0079a6 */ /* 0x0047ea000c12f304 */
[----:B------:R-:W-:Y:S05]  /*0bf0*/  @P0 BRA `(.L_x_70) ;  /* 0xfffffffc00d80947 */ /* 0x000fea000383ffff */
[----:B------:R-:W-:Y:S05]  /*0c00*/  EXIT ;  /* 0x000000000000794d */ /* 0x000fea0003800000 */
.L_x_71:
        /* <DEDUP_REMOVED lines=15> */
.L_x_122:


//--------------------- .text._ZN4ares12neuromorphic4cuda25adex_neuron_update_kernelEPfS2_PKfPbffffffffffi --------------------------
	.section	.text._ZN4ares12neuromorphic4cuda25adex_neuron_update_kernelEPfS2_PKfPbffffffffffi,"ax",@progbits
	.align	128
        .global         _ZN4ares12neuromorphic4cuda25adex_neuron_update_kernelEPfS2_PKfPbffffffffffi
        .type           _ZN4ares12neuromorphic4cuda25adex_neuron_update_kernelEPfS2_PKfPbffffffffffi,@function
        .size           _ZN4ares12neuromorphic4cuda25adex_neuron_update_kernelEPfS2_PKfPbffffffffffi,(.L_x_117 - _ZN4ares12neuromorphic4cuda25adex_neuron_update_kernelEPfS2_PKfPbffffffffffi)
        .other          _ZN4ares12neuromorphic4cuda25adex_neuron_update_kernelEPfS2_PKfPbffffffffffi,@"STO_CUDA_ENTRY STV_DEFAULT"
_ZN4ares12neuromorphic4cuda25adex_neuron_update_kernelEPfS2_PKfPbffffffffffi:
.text._ZN4ares12neuromorphic4cuda25adex_neuron_update_kernelEPfS2_PKfPbffffffffffi:
        /* <DEDUP_REMOVED lines=9> */
[----:B------:R-:W1:Y:S07]  /*0090*/  LDCU.64 UR6, c[0x0][0x358] ;  /* 0x00006b00ff0677ac */ /* 0x000e6e0008000a00 */
[----:B------:R-:W2:Y:S08]  /*00a0*/  LDC.64 R4, c[0x0][0x388] ;  /* 0x0000e200ff047b82 */ /* 0x000eb00000000a00 */
[----:B------:R-:W3:Y:S01]  /*00b0*/  S2UR UR5, SR_CgaCtaId ;  /* 0x00000000000579c3 */ /* 0x000ee20000008800 */
[----:B0-----:R-:W-:Y:S01]  /*00c0*/  IMAD.WIDE R6, R2, 0x4, R6 ;  /* 0x0000000402067825 */ /* 0x001fe200078e0206 */
[----:B------:R-:W-:-:S06]  /*00d0*/  UMOV UR4, 0x400 ;  /* 0x0000040000047882 */ /* 0x000fcc0000000000 */
[----:B------:R-:W0:Y:S01]  /*00e0*/  LDC R15, c[0x0][0x3b0] ;  /* 0x0000ec00ff0f7b82 */ /* 0x000e220000000800 */
[----:B-1----:R-:W4:Y:S01]  /*00f0*/  LDG.E R3, desc[UR6][R6.64] ;  /* 0x0000000606037981 */ /* 0x002f22000c1e1900 */
[----:B--2---:R-:W-:-:S06]  /*0100*/  IMAD.WIDE R4, R2, 0x4, R4 ;  /* 0x0000000402047825 */ /* 0x004fcc00078e0204 */
[----:B------:R-:W1:Y:S01]  /*0110*/  LDC.64 R10, c[0x0][0x390] ;  /* 0x0000e400ff0a7b82 */ /* 0x000e620000000a00 */
[----:B------:R-:W2:Y:S01]  /*0120*/  LDG.E R13, desc[UR6][R4.64] ;  /* 0x00000006040d7981 */ /* 0x000ea2000c1e1900 */
[----:B---3--:R-:W-:-:S06]  /*0130*/  ULEA UR4, UR5, UR4, 0x18 ;  /* 0x0000000405047291 */ /* 0x008fcc000f8ec0ff */
[----:B------:R-:W-:-:S05]  /*0140*/  LEA R12, R12, UR4, 0x2 ;  /* 0x000000040c0c7c11 */ /* 0x000fca000f8e10ff */
[----:B------:R-:W-:Y:S01]  /*0150*/  IMAD R14, R9, 0x4, R12 ;  /* 0x00000004090e7824 */ /* 0x000fe200078e020c */
[----:B0-----:R-:W0:Y:S01]  /*0160*/  MUFU.RCP R0, R15 ;  /* 0x0000000f00007308 */ /* 0x001e220000001000 */
[----:B------:R-:W3:Y:S01]  /*0170*/  LDCU UR4, c[0x0][0x3ac] ;  /* 0x00007580ff0477ac */ /* 0x000ee20008000800 */
[----:B-1----:R-:W-:-:S05]  /*0180*/  IMAD.WIDE R10, R2, 0x4, R10 ;  /* 0x00000004020a7825 */ /* 0x002fca00078e020a */
[----:B------:R0:W5:Y:S01]  /*0190*/  LDG.E.CONSTANT R8, desc[UR6][R10.64] ;  /* 0x000000060a087981 */ /* 0x000162000c1e9900 */
[----:B------:R-:W1:Y:S01]  /*01a0*/  LDCU UR5, c[0x0][0x3c0] ;  /* 0x00007800ff0577ac */ /* 0x000e620008000800 */
[----:B0-----:R-:W-:-:S04]  /*01b0*/  FFMA R11, R0, -R15, 1 ;  /* 0x3f800000000b7423 */ /* 0x001fc8000000080f */
[----:B------:R-:W-:Y:S01]  /*01c0*/  FFMA R11, R0, R11, R0 ;  /* 0x0000000b000b7223 */ /* 0x000fe20000000000 */
[----:B------:R-:W-:Y:S01]  /*01d0*/  BSSY.RECONVERGENT B0, `(.L_x_72) ;  /* 0x0000011000007945 */ /* 0x000fe20003800200 */
[----:B----4-:R-:W-:Y:S04]  /*01e0*/  STS [R12], R3 ;  /* 0x000000030c007388 */ /* 0x010fe80000000800 */
[----:B--2---:R-:W-:Y:S01]  /*01f0*/  STS [R14], R13 ;  /* 0x0000000d0e007388 */ /* 0x004fe20000000800 */
[----:B------:R-:W-:Y:S06]  /*0200*/  BAR.SYNC.DEFER_BLOCKING 0x0 ;  /* 0x0000000000007b1d */ /* 0x000fec0000010000 */
[----:B------:R-:W3:Y:S04]  /*0210*/  LDS R9, [R12] ;  /* 0x000000000c097984 */ /* 0x000ee80000000800 */
[----:B------:R0:W2:Y:S01]  /*0220*/  LDS R10, [R14] ;  /* 0x000000000e0a7984 */ /* 0x0000a20000000800 */
[----:B---3--:R-:W-:-:S04]  /*0230*/  FADD R0, R9, -UR4 ;  /* 0x8000000409007e21 */ /* 0x008fc80008000000 */
[----:B------:R-:W3:Y:S01]  /*0240*/  FCHK P0, R0, R15 ;  /* 0x0000000f00007302 */ /* 0x000ee20000000000 */
[----:B------:R-:W-:-:S04]  /*0250*/  FFMA R3, R0, R11, RZ ;  /* 0x0000000b00037223 */ /* 0x000fc800000000ff */
[----:B------:R-:W-:-:S04]  /*0260*/  FFMA R16, R3, -R15, R0 ;  /* 0x8000000f03107223 */ /* 0x000fc80000000000 */
[----:B------:R-:W-:Y:S01]  /*0270*/  FFMA R3, R11, R16, R3 ;  /* 0x000000100b037223 */ /* 0x000fe20000000003 */
[----:B-1----:R-:W-:Y:S01]  /*0280*/  IMAD.U32 R11, RZ, RZ, UR5 ;  /* 0x00000005ff0b7e24 */ /* 0x002fe2000f8e00ff */
[----:B0-23--:R-:W-:Y:S06]  /*0290*/  @!P0 BRA `(.L_x_73) ;  /* 0x0000000000108947 */ /* 0x00dfec0003800000 */
[----:B------:R-:W0:Y:S01]  /*02a0*/  LDCU UR4, c[0x0][0x3b0] ;  /* 0x00007600ff0477ac */ /* 0x000e220008000800 */
[----:B------:R-:W-:Y:S01]  /*02b0*/  MOV R12, 0x2e0 ;  /* 0x000002e0000c7802 */ /* 0x000fe20000000f00 */
[----:B0-----:R-:W-:-:S07]  /*02c0*/  IMAD.U32 R3, RZ, RZ, UR4 ;  /* 0x00000004ff037e24 */ /* 0x001fce000f8e00ff */
[----:B-----5:R-:W-:Y:S05]  /*02d0*/  CALL.REL.NOINC `($__internal_3_$__cuda_sm3x_div_rn_noftz_f32_slowpath) ;  /* 0x0000000400247944 */ /* 0x020fea0003c00000 */
.L_x_73:
[----:B------:R-:W-:Y:S05]  /*02e0*/  BSYNC.RECONVERGENT B0 ;  /* 0x0000000000007941 */ /* 0x000fea0003800200 */
.L_x_72:
[----:B------:R-:W-:Y:S01]  /*02f0*/  FMUL R3, R3, 1.4426950216293334961 ;  /* 0x3fb8aa3b03037820 */ /* 0x000fe20000400000 */
[----:B------:R-:W0:Y:S01]  /*0300*/  LDC.64 R12, c[0x0][0x3a0] ;  /* 0x0000e800ff0c7b82 */ /* 0x000e220000000a00 */
[----:B------:R-:W0:Y:S01]  /*0310*/  LDCU UR5, c[0x0][0x3b0] ;  /* 0x00007600ff0577ac */ /* 0x000e220008000800 */
[----:B------:R-:W-:Y:S02]  /*0320*/  BSSY.RECONVERGENT B0, `(.L_x_74) ;  /* 0x000001a000007945 */ /* 0x000fe40003800200 */
[----:B------:R-:W-:Y:S01]  /*0330*/  FSETP.GEU.AND P0, PT, R3, -126, PT ;  /* 0xc2fc00000300780b */ /* 0x000fe20003f0e000 */
[----:B------:R-:W1:-:S12]  /*0340*/  LDCU UR4, c[0x0][0x3a8] ;  /* 0x00007500ff0477ac */ /* 0x000e580008000800 */
[----:B------:R-:W-:-:S04]  /*0350*/  @!P0 FMUL R3, R3, 0.5 ;  /* 0x3f00000003038820 */ /* 0x000fc80000400000 */
[----:B------:R-:W2:Y:S01]  /*0360*/  MUFU.EX2 R0, R3 ;  /* 0x0000000300007308 */ /* 0x000ea20000000800 */
[----:B-1----:R-:W-:Y:S01]  /*0370*/  FADD R14, -R9, UR4 ;  /* 0x00000004090e7e21 */ /* 0x002fe20008000100 */
[----:B0-----:R-:W-:-:S06]  /*0380*/  FMUL R15, R13, UR5 ;  /* 0x000000050d0f7c20 */ /* 0x001fcc0008400000 */
[----:B------:R-:W0:Y:S01]  /*0390*/  MUFU.RCP R17, R12 ;  /* 0x0000000c00117308 */ /* 0x000e220000001000 */
[----:B--2---:R-:W-:-:S05]  /*03a0*/  @!P0 FMUL R0, R0, R0 ;  /* 0x0000000000008220 */ /* 0x004fca0000400000 */
[----:B------:R-:W-:-:S05]  /*03b0*/  FMNMX R0, R0, 1000, PT ;  /* 0x447a000000007809 */ /* 0x000fca0003800000 */
[----:B------:R-:W-:-:S04]  /*03c0*/  FMUL R15, R0, R15 ;  /* 0x0000000f000f7220 */ /* 0x000fc80000400000 */
[----:B------:R-:W-:Y:S01]  /*03d0*/  FFMA R15, R14, R13, R15 ;  /* 0x0000000d0e0f7223 */ /* 0x000fe2000000000f */
[----:B0-----:R-:W-:-:S03]  /*03e0*/  FFMA R14, R17, -R12, 1 ;  /* 0x3f800000110e7423 */ /* 0x001fc6000000080c */
[----:B------:R-:W-:Y:S01]  /*03f0*/  FADD R15, -R10, R15 ;  /* 0x0000000f0a0f7221 */ /* 0x000fe20000000100 */
[----:B------:R-:W-:-:S03]  /*0400*/  FFMA R17, R17, R14, R17 ;  /* 0x0000000e11117223 */ /* 0x000fc60000000011 */
[----:B-----5:R-:W-:-:S04]  /*0410*/  FADD R0, R8, R15 ;  /* 0x0000000f08007221 */ /* 0x020fc80000000000 */
[----:B------:R-:W0:Y:S01]  /*0420*/  FCHK P0, R0, R12 ;  /* 0x0000000c00007302 */ /* 0x000e220000000000 */
[----:B------:R-:W-:-:S04]  /*0430*/  FFMA R3, R0, R17, RZ ;  /* 0x0000001100037223 */ /* 0x000fc800000000ff */
[----:B------:R-:W-:-:S04]  /*0440*/  FFMA R8, R3, -R12, R0 ;  /* 0x8000000c03087223 */ /* 0x000fc80000000000 */
[----:B------:R-:W-:Y:S01]  /*0450*/  FFMA R8, R17, R8, R3 ;  /* 0x0000000811087223 */ /* 0x000fe20000000003 */
[----:B0-----:R-:W-:Y:S06]  /*0460*/  @!P0 BRA `(.L_x_75) ;  /* 0x0000000000148947 */ /* 0x001fec0003800000 */
[----:B------:R-:W0:Y:S01]  /*0470*/  LDCU UR4, c[0x0][0x3a0] ;  /* 0x00007400ff0477ac */ /* 0x000e220008000800 */
[----:B------:R-:W-:Y:S02]  /*0480*/  MOV R12, 0x4b0 ;  /* 0x000004b0000c7802 */ /* 0x000fe40000000f00 */
[----:B0-----:R-:W-:-:S07]  /*0490*/  MOV R3, UR4 ;  /* 0x0000000400037c02 */ /* 0x001fce0008000f00 */
[----:B------:R-:W-:Y:S05]  /*04a0*/  CALL.REL.NOINC `($__internal_3_$__cuda_sm3x_div_rn_noftz_f32_slowpath) ;  /* 0x0000000000b07944 */ /* 0x000fea0003c00000 */
[----:B------:R-:W-:-:S07]  /*04b0*/  IMAD.MOV.U32 R8, RZ, RZ, R3 ;  /* 0x000000ffff087224 */ /* 0x000fce00078e0003 */
.L_x_75:
[----:B------:R-:W-:Y:S05]  /*04c0*/  BSYNC.RECONVERGENT B0 ;  /* 0x0000000000007941 */ /* 0x000fea0003800200 */
.L_x_74:
[----:B------:R-:W0:Y:S01]  /*04d0*/  LDC R15, c[0x0][0x3b8] ;  /* 0x0000ee00ff0f7b82 */ /* 0x000e220000000800 */
[----:B------:R-:W1:Y:S01]  /*04e0*/  LDCU UR5, c[0x0][0x3a8] ;  /* 0x00007500ff0577ac */ /* 0x000e620008000800 */
[----:B------:R-:W-:Y:S01]  /*04f0*/  BSSY.RECONVERGENT B0, `(.L_x_76) ;  /* 0x0000010000007945 */ /* 0x000fe20003800200 */
[----:B------:R-:W2:Y:S01]  /*0500*/  LDCU UR4, c[0x0][0x3b4] ;  /* 0x00007680ff0477ac */ /* 0x000ea20008000800 */
[----:B-1----:R-:W-:-:S04]  /*0510*/  FADD R3, R9, -UR5 ;  /* 0x8000000509037e21 */ /* 0x002fc80008000000 */
[----:B--2---:R-:W-:Y:S01]  /*0520*/  FFMA R0, R3, UR4, -R10 ;  /* 0x0000000403007c23 */ /* 0x004fe2000800080a */
[----:B0-----:R-:W0:Y:S08]  /*0530*/  MUFU.RCP R12, R15 ;  /* 0x0000000f000c7308 */ /* 0x001e300000001000 */
[----:B------:R-:W1:Y:S01]  /*0540*/  FCHK P0, R0, R15 ;  /* 0x0000000f00007302 */ /* 0x000e620000000000 */
[----:B0-----:R-:W-:-:S04]  /*0550*/  FFMA R13, R12, -R15, 1 ;  /* 0x3f8000000c0d7423 */ /* 0x001fc8000000080f */
[----:B------:R-:W-:-:S04]  /*0560*/  FFMA R13, R12, R13, R12 ;  /* 0x0000000d0c0d7223 */ /* 0x000fc8000000000c */
[----:B------:R-:W-:-:S04]  /*0570*/  FFMA R3, R0, R13, RZ ;  /* 0x0000000d00037223 */ /* 0x000fc800000000ff */
[----:B------:R-:W-:-:S04]  /*0580*/  FFMA R12, R3, -R15, R0 ;  /* 0x8000000f030c7223 */ /* 0x000fc80000000000 */
[----:B------:R-:W-:Y:S01]  /*0590*/  FFMA R3, R13, R12, R3 ;  /* 0x0000000c0d037223 */ /* 0x000fe20000000003 */
[----:B-1----:R-:W-:Y:S06]  /*05a0*/  @!P0 BRA `(.L_x_77) ;  /* 0x0000000000108947 */ /* 0x002fec0003800000 */
[----:B------:R-:W0:Y:S01]  /*05b0*/  LDCU UR4, c[0x0][0x3b8] ;  /* 0x00007700ff0477ac */ /* 0x000e220008000800 */
[----:B------:R-:W-:Y:S01]  /*05c0*/  MOV R12, 0x5f0 ;  /* 0x000005f0000c7802 */ /* 0x000fe20000000f00 */
[----:B0-----:R-:W-:-:S07]  /*05d0*/  IMAD.U32 R3, RZ, RZ, UR4 ;  /* 0x00000004ff037e24 */ /* 0x001fce000f8e00ff */
[----:B------:R-:W-:Y:S05]  /*05e0*/  CALL.REL.NOINC `($__internal_3_$__cuda_sm3x_div_rn_noftz_f32_slowpath) ;  /* 0x0000000000607944 */ /* 0x000fea0003c00000 */
.L_x_77:
[----:B------:R-:W-:Y:S05]  /*05f0*/  BSYNC.RECONVERGENT B0 ;  /* 0x0000000000007941 */ /* 0x000fea0003800200 */
.L_x_76:
[----:B------:R-:W0:Y:S01]  /*0600*/  LDCU UR4, c[0x0][0x3c4] ;  /* 0x00007880ff0477ac */ /* 0x000e220008000800 */
[----:B------:R-:W-:Y:S01]  /*0610*/  BSSY.RECONVERGENT B0, `(.L_x_78) ;  /* 0x0000012000007945 */ /* 0x000fe20003800200 */
[----:B0-----:R-:W-:Y:S01]  /*0620*/  FFMA R0, R8, UR4, R9 ;  /* 0x0000000408007c23 */ /* 0x001fe20008000009 */
[----:B------:R-:W-:-:S04]  /*0630*/  FFMA R3, R3, UR4, R10 ;  /* 0x0000000403037c23 */ /* 0x000fc8000800000a */
[----:B------:R-:W-:-:S13]  /*0640*/  FSETP.GT.AND P0, PT, R0, RZ, PT ;  /* 0x000000ff0000720b */ /* 0x000fda0003f04000 */
[----:B------:R-:W-:Y:S05]  /*0650*/  @!P0 BRA `(.L_x_79) ;  /* 0x0000000000208947 */ /* 0x000fea0003800000 */
[----:B------:R-:W0:Y:S01]  /*0660*/  LDCU.64 UR4, c[0x0][0x398] ;  /* 0x00007300ff0477ac */ /* 0x000e220008000a00 */
[----:B------:R-:W-:Y:S01]  /*0670*/  HFMA2 R0, -RZ, RZ, 0, 5.9604644775390625e-08 ;  /* 0x00000001ff007431 */ /* 0x000fe200000001ff */
[C---:B0-----:R-:W-:Y:S01]  /*0680*/  IADD3 R8, P0, PT, R2.reuse, UR4, RZ ;  /* 0x0000000402087c10 */ /* 0x041fe2000ff1e0ff */
[----:B------:R-:W0:Y:S03]  /*0690*/  LDCU UR4, c[0x0][0x3bc] ;  /* 0x00007780ff0477ac */ /* 0x000e260008000800 */
[----:B------:R-:W-:-:S05]  /*06a0*/  LEA.HI.X.SX32 R9, R2, UR5, 0x1, P0 ;  /* 0x0000000502097c11 */ /* 0x000fca00080f0eff */
[----:B------:R1:W-:Y:S01]  /*06b0*/  STG.E.U8 desc[UR6][R8.64], R0 ;  /* 0x0000000008007986 */ /* 0x0003e2000c101106 */
[----:B0-----:R-:W-:Y:S01]  /*06c0*/  FADD R3, R3, UR4 ;  /* 0x0000000403037e21 */ /* 0x001fe20008000000 */
[----:B------:R-:W-:Y:S06]  /*06d0*/  BRA `(.L_x_80) ;  /* 0x0000000000147947 */ /* 0x000fec0003800000 */
.L_x_79:
[----:B------:R-:W0:Y:S01]  /*06e0*/  LDCU.64 UR4, c[0x0][0x398] ;  /* 0x00007300ff0477ac */ /* 0x000e220008000a00 */
[----:B------:R-:W-:Y:S01]  /*06f0*/  IMAD.MOV.U32 R11, RZ, RZ, R0 ;  /* 0x000000ffff0b7224 */ /* 0x000fe200078e0000 */
[----:B0-----:R-:W-:-:S04]  /*0700*/  IADD3 R8, P0, PT, R2, UR4, RZ ;  /* 0x0000000402087c10 */ /* 0x001fc8000ff1e0ff */
[----:B------:R-:W-:-:S05]  /*0710*/  LEA.HI.X.SX32 R9, R2, UR5, 0x1, P0 ;  /* 0x0000000502097c11 */ /* 0x000fca00080f0eff */
[----:B------:R0:W-:Y:S04]  /*0720*/  STG.E.U8 desc[UR6][R8.64], RZ ;  /* 0x000000ff08007986 */ /* 0x0001e8000c101106 */
.L_x_80:
[----:B------:R-:W-:Y:S05]  /*0730*/  BSYNC.RECONVERGENT B0 ;  /* 0x0000000000007941 */ /* 0x000fea0003800200 */
.L_x_78:
[----:B------:R-:W-:Y:S04]  /*0740*/  STG.E desc[UR6][R6.64], R11 ;  /* 0x0000000b06007986 */ /* 0x000fe8000c101906 */
[----:B------:R-:W-:Y:S01]  /*0750*/  STG.E desc[UR6][R4.64], R3 ;  /* 0x0000000304007986 */ /* 0x000fe2000c101906 */
[----:B------:R-:W-:Y:S05]  /*0760*/  EXIT ;  /* 0x000000000000794d */ /* 0x000fea0003800000 */
        .weak           $__internal_3_$__cuda_sm3x_div_rn_noftz_f32_slowpath
        .type           $__internal_3_$__cuda_sm3x_div_rn_noftz_f32_slowpath,@function
        .size           $__internal_3_$__cuda_sm3x_div_rn_noftz_f32_slowpath,(.L_x_117 - $__internal_3_$__cuda_sm3x_div_rn_noftz_f32_slowpath)
$__internal_3_$__cuda_sm3x_div_rn_noftz_f32_slowpath:
[----:B------:R-:W-:Y:S01]  /*0770*/  SHF.R.U32.HI R14, RZ, 0x17, R3 ;  /* 0x00000017ff0e7819 */ /* 0x000fe20000011603 */
[----:B------:R-:W-:Y:S01]  /*0780*/  BSSY.RECONVERGENT B1, `(.L_x_81) ;  /* 0x0000062000017945 */ /* 0x000fe20003800200 */
[----:B------:R-:W-:Y:S02]  /*0790*/  SHF.R.U32.HI R13, RZ, 0x17, R0 ;  /* 0x00000017ff0d7819 */ /* 0x000fe40000011600 */
[----:B------:R-:W-:Y:S02]  /*07a0*/  LOP3.LUT R14, R14, 0xff, RZ, 0xc0, !PT ;  /* 0x000000ff0e0e7812 */ /* 0x000fe400078ec0ff */
[----:B------:R-:W-:-:S03]  /*07b0*/  LOP3.LUT R15, R13, 0xff, RZ, 0xc0, !PT ;  /* 0x000000ff0d0f7812 */ /* 0x000fc600078ec0ff */
[----:B------:R-:W-:Y:S01]  /*07c0*/  VIADD R17, R14, 0xffffffff ;  /* 0xffffffff0e117836 */ /* 0x000fe20000000000 */
[----:B------:R-:W-:-:S04]  /*07d0*/  IADD3 R16, PT, PT, R15, -0x1, RZ ;  /* 0xffffffff0f107810 */ /* 0x000fc80007ffe0ff */
        /* <DEDUP_REMOVED lines=22> */
[----:B------:R-:W-:Y:S01]  /*0940*/  @P0 IMAD.MOV.U32 R13, RZ, RZ, RZ ;  /* 0x000000ffff0d0224 */ /* 0x000fe200078e00ff */
[----:B------:R-:W-:Y:S01]  /*0950*/  @!P0 MOV R13, 0xffffffc0 ;  /* 0xffffffc0000d8802 */ /* 0x000fe20000000f00 */
[----:B------:R-:W-:Y:S01]  /*0960*/  @!P0 FFMA R0, R0, 1.84467440737095516160e+19, RZ ;  /* 0x5f80000000008823 */ /* 0x000fe200000000ff */
[----:B------:R-:W-:-:S03]  /*0970*/  @!P1 FFMA R3, R3, 1.84467440737095516160e+19, RZ ;  /* 0x5f80000003039823 */ /* 0x000fc600000000ff */
[----:B------:R-:W-:-:S07]  /*0980*/  @!P1 VIADD R13, R13, 0x40 ;  /* 0x000000400d0d9836 */ /* 0x000fce0000000000 */
.L_x_82:
[----:B------:R-:W-:Y:S01]  /*0990*/  LEA R16, R14, 0xc0800000, 0x17 ;  /* 0xc08000000e107811 */ /* 0x000fe200078eb8ff */
[----:B------:R-:W-:Y:S01]  /*09a0*/  BSSY.RECONVERGENT B2, `(.L_x_87) ;  /* 0x0000036000027945 */ /* 0x000fe20003800200 */
[----:B------:R-:W-:-:S03]  /*09b0*/  IADD3 R15, PT, PT, R15, -0x7f, RZ ;  /* 0xffffff810f0f7810 */ /* 0x000fc60007ffe0ff */
[----:B------:R-:W-:Y:S02]  /*09c0*/  IMAD.IADD R16, R3, 0x1, -R16 ;  /* 0x0000000103107824 */ /* 0x000fe400078e0a10 */
[C---:B------:R-:W-:Y:S02]  /*09d0*/  IMAD R0, R15.reuse, -0x800000, R0 ;  /* 0xff8000000f007824 */ /* 0x040fe400078e0200 */
[----:B------:R0:W1:Y:S01]  /*09e0*/  MUFU.RCP R3, R16 ;  /* 0x0000001000037308 */ /* 0x0000620000001000 */
[----:B------:R-:W-:Y:S01]  /*09f0*/  FADD.FTZ R17, -R16, -RZ ;  /* 0x800000ff10117221 */ /* 0x000fe20000010100 */
        /* <DEDUP_REMOVED lines=11> */
[----:B------:R-:W-:-:S05]  /*0ab0*/  IMAD.IADD R19, R14, 0x1, R13 ;  /* 0x000000010e137824 */ /* 0x000fca00078e020d */
        /* <DEDUP_REMOVED lines=10> */
[-CC-:B------:R-:W-:Y:S01]  /*0b60*/  FFMA.RZ R13, R3, R17.reuse, R18.reuse ;  /* 0x00000011030d7223 */ /* 0x180fe2000000c012 */
[----:B------:R-:W-:Y:S02]  /*0b70*/  VIADD R16, R19, 0x20 ;  /* 0x0000002013107836 */ /* 0x000fe40000000000 */
[-CC-:B------:R-:W-:Y:S01]  /*0b80*/  FFMA.RM R14, R3, R17.reuse, R18.reuse ;  /* 0x00000011030e7223 */ /* 0x180fe20000004012 */
[----:B------:R-:W-:Y:S02]  /*0b90*/  ISETP.NE.AND P2, PT, R19, RZ, PT ;  /* 0x000000ff1300720c */ /* 0x000fe40003f45270 */
[----:B------:R-:W-:Y:S01]  /*0ba0*/  LOP3.LUT R15, R13, 0x7fffff, RZ, 0xc0, !PT ;  /* 0x007fffff0d0f7812 */ /* 0x000fe200078ec0ff */
[----:B------:R-:W-:Y:S01]  /*0bb0*/  FFMA.RP R13, R3, R17, R18 ;  /* 0x00000011030d7223 */ /* 0x000fe20000008012 */
[----:B------:R-:W-:Y:S01]  /*0bc0*/  IMAD.MOV R3, RZ, RZ, -R19 ;  /* 0x000000ffff037224 */ /* 0x000fe200078e0a13 */
[----:B------:R-:W-:Y:S02]  /*0bd0*/  ISETP.NE.AND P1, PT, R19, RZ, PT ;  /* 0x000000ff1300720c */ /* 0x000fe40003f25270 */
[----:B------:R-:W-:-:S02]  /*0be0*/  LOP3.LUT R15, R15, 0x800000, RZ, 0xfc, !PT ;  /* 0x008000000f0f7812 */ /* 0x000fc400078efcff */
[----:B------:R-:W-:Y:S02]  /*0bf0*/  FSETP.NEU.FTZ.AND P0, PT, R13, R14, PT ;  /* 0x0000000e0d00720b */ /* 0x000fe40003f1d000 */
[----:B------:R-:W-:Y:S02]  /*0c00*/  SHF.L.U32 R16, R15, R16, RZ ;  /* 0x000000100f107219 */ /* 0x000fe400000006ff */
[----:B------:R-:W-:Y:S02]  /*0c10*/  SEL R14, R3, RZ, P2 ;  /* 0x000000ff030e7207 */ /* 0x000fe40001000000 */
[----:B------:R-:W-:Y:S02]  /*0c20*/  ISETP.NE.AND P1, PT, R16, RZ, P1 ;  /* 0x000000ff1000720c */ /* 0x000fe40000f25270 */
[----:B------:R-:W-:Y:S02]  /*0c30*/  SHF.R.U32.HI R14, RZ, R14, R15 ;  /* 0x0000000eff0e7219 */ /* 0x000fe4000001160f */
[----:B------:R-:W-:-:S02]  /*0c40*/  PLOP3.LUT P0, PT, P0, P1, PT, 0xf8, 0x8f ;  /* 0x00000000008f781c */ /* 0x000fc40000703f70 */
[----:B------:R-:W-:Y:S02]  /*0c50*/  SHF.R.U32.HI R16, RZ, 0x1, R14 ;  /* 0x00000001ff107819 */ /* 0x000fe4000001160e */
[----:B------:R-:W-:-:S04]  /*0c60*/  SEL R3, RZ, 0x1, !P0 ;  /* 0x00000001ff037807 */ /* 0x000fc80004000000 */
[----:B------:R-:W-:-:S04]  /*0c70*/  LOP3.LUT R3, R3, 0x1, R16, 0xf8, !PT ;  /* 0x0000000103037812 */ /* 0x000fc800078ef810 */
[----:B------:R-:W-:-:S04]  /*0c80*/  LOP3.LUT R3, R3, R14, RZ, 0xc0, !PT ;  /* 0x0000000e03037212 */ /* 0x000fc800078ec0ff */
[----:B------:R-:W-:-:S04]  /*0c90*/  IADD3 R3, PT, PT, R16, R3, RZ ;  /* 0x0000000310037210 */ /* 0x000fc80007ffe0ff */
[----:B------:R-:W-:Y:S01]  /*0ca0*/  LOP3.LUT R0, R3, R0, RZ, 0xfc, !PT ;  /* 0x0000000003007212 */ /* 0x000fe200078efcff */
[----:B------:R-:W-:Y:S06]  /*0cb0*/  BRA `(.L_x_90) ;  /* 0x0000000000107947 */ /* 0x000fec0003800000 */
.L_x_89:
[----:B------:R-:W-:-:S04]  /*0cc0*/  LOP3.LUT R0, R0, 0x80000000, RZ, 0xc0, !PT ;  /* 0x8000000000007812 */ /* 0x000fc800078ec0ff */
[----:B------:R-:W-:Y:S01]  /*0cd0*/  LOP3.LUT R0, R0, 0x7f800000, RZ, 0xfc, !PT ;  /* 0x7f80000000007812 */ /* 0x000fe200078efcff */
[----:B------:R-:W-:Y:S06]  /*0ce0*/  BRA `(.L_x_90) ;  /* 0x0000000000047947 */ /* 0x000fec0003800000 */
.L_x_88:
[----:B------:R-:W-:-:S07]  /*0cf0*/  IMAD R0, R13, 0x800000, R0 ;  /* 0x008000000d007824 */ /* 0x000fce00078e0200 */
.L_x_90:
[----:B------:R-:W-:Y:S05]  /*0d00*/  BSYNC.RECONVERGENT B2 ;  /* 0x0000000000027941 */ /* 0x000fea0003800200 */
.L_x_87:
[----:B------:R-:W-:Y:S05]  /*0d10*/  BRA `(.L_x_91) ;  /* 0x0000000000207947 */ /* 0x000fea0003800000 */
.L_x_86:
[----:B------:R-:W-:-:S04]  /*0d20*/  LOP3.LUT R0, R3, 0x80000000, R0, 0x48, !PT ;  /* 0x8000000003007812 */ /* 0x000fc800078e4800 */
[----:B------:R-:W-:Y:S01]  /*0d30*/  LOP3.LUT R0, R0, 0x7f800000, RZ, 0xfc, !PT ;  /* 0x7f80000000007812 */ /* 0x000fe200078efcff */
[----:B------:R-:W-:Y:S06]  /*0d40*/  BRA `(.L_x_91) ;  /* 0x0000000000147947 */ /* 0x000fec0003800000 */
.L_x_85:
[----:B------:R-:W-:Y:S01]  /*0d50*/  LOP3.LUT R0, R3, 0x80000000, R0, 0x48, !PT ;  /* 0x8000000003007812 */ /* 0x000fe200078e4800 */
[----:B------:R-:W-:Y:S06]  /*0d60*/  BRA `(.L_x_91) ;  /* 0x00000000000c7947 */ /* 0x000fec0003800000 */
.L_x_84:
[----:B------:R-:W0:Y:S01]  /*0d70*/  MUFU.RSQ R0, -QNAN ;  /* 0xffc0000000007908 */ /* 0x000e220000001400 */
[----:B------:R-:W-:Y:S05]  /*0d80*/  BRA `(.L_x_91) ;  /* 0x0000000000047947 */ /* 0x000fea0003800000 */
.L_x_83:
[----:B------:R-:W-:-:S07]  /*0d90*/  FADD.FTZ R0, R0, R3 ;  /* 0x0000000300007221 */ /* 0x000fce0000010000 */
.L_x_91:
[----:B------:R-:W-:Y:S05]  /*0da0*/  BSYNC.RECONVERGENT B1 ;  /* 0x0000000000017941 */ /* 0x000fea0003800200 */
.L_x_81:
[----:B------:R-:W-:Y:S02]  /*0db0*/  HFMA2 R13, -RZ, RZ, 0, 0 ;  /* 0x00000000ff0d7431 */ /* 0x000fe400000001ff */
[----:B0-----:R-:W-:Y:S02]  /*0dc0*/  IMAD.MOV.U32 R3, RZ, RZ, R0 ;  /* 0x000000ffff037224 */ /* 0x001fe400078e0000 */
[----:B------:R-:W-:Y:S05]  /*0dd0*/  RET.REL.NODEC R12 `(_ZN4ares12neuromorphic4cuda25adex_neuron_update_kernelEPfS2_PKfPbffffffffffi) ;  /* 0xfffffff00c887950 */ /* 0x000fea0003c3ffff */
.L_x_92:
        /* <DEDUP_REMOVED lines=10> */
.L_x_117:


//--------------------- .text._ZN4ares12neuromorphic4cuda24lif_neuron_update_kernelEPfPKfS4_Pbfffffi --------------------------
	.section	.text._ZN4ares12neuromorphic4cuda24lif_neuron_update_kernelEPfPKfS4_Pbfffffi,"ax",@progbits
	.align	128
        .global         _ZN4ares12neuromorphic4cuda24lif_neuron_update_kernelEPfPKfS4_Pbfffffi
        .type           _ZN4ares12neuromorphic4cuda24lif_neuron_update_kernelEPfPKfS4_Pbfffffi,@function
        .size           _ZN4ares12neuromorphic4cuda24lif_neuron_update_kernelEPfPKfS4_Pbfffffi,(.L_x_118 - _ZN4ares12neuromorphic4cuda24lif_neuron_update_kernelEPfPKfS4_Pbfffffi)
        .other          _ZN4ares12neuromorphic4cuda24lif_neuron_update_kernelEPfPKfS4_Pbfffffi,@"STO_CUDA_ENTRY STV_DEFAULT"
_ZN4ares12neuromorphic4cuda24lif_neuron_update_kernelEPfPKfS4_Pbfffffi:
.text._ZN4ares12neuromorphic4cuda24lif_neuron_update_kernelEPfPKfS4_Pbfffffi:
        /* <DEDUP_REMOVED lines=8> */
[----:B------:R-:W0:Y:S01]  /*0080*/  LDC R12, c[0x0][0x3a8] ;  /* 0x0000ea00ff0c7b82 */ /* 0x000e220000000800 */
[----:B------:R-:W1:Y:S01]  /*0090*/  LDCU UR4, c[0x0][0x370] ;  /* 0x00006e00ff0477ac */ /* 0x000e620008000800 */
[----:B------:R-:W2:Y:S06]  /*00a0*/  LDCU.64 UR6, c[0x0][0x358] ;  /* 0x00006b00ff0677ac */ /* 0x000eac0008000a00 */
[----:B------:R-:W3:Y:S01]  /*00b0*/  LDC R13, c[0x0][0x3ac] ;  /* 0x0000eb00ff0d7b82 */ /* 0x000ee20000000800 */
[----:B------:R-:W4:Y:S01]  /*00c0*/  LDCU UR12, c[0x0][0x3b4] ;  /* 0x00007680ff0c77ac */ /* 0x000f220008000800 */
[----:B------:R-:W0:Y:S06]  /*00d0*/  LDCU UR5, c[0x0][0x3a0] ;  /* 0x00007400ff0577ac */ /* 0x000e2c0008000800 */
[----:B------:R-:W2:Y:S01]  /*00e0*/  LDC.64 R10, c[0x0][0x380] ;  /* 0x0000e000ff0a7b82 */ /* 0x000ea20000000a00 */
[----:B------:R-:W0:Y:S01]  /*00f0*/  LDCU UR8, c[0x0][0x3b0] ;  /* 0x00007600ff0877ac */ /* 0x000e220008000800 */
[----:B-1----:R-:W-:Y:S01]  /*0100*/  IMAD R2, R2, UR4, RZ ;  /* 0x0000000402027c24 */ /* 0x002fe2000f8e02ff */
[----:B------:R-:W1:Y:S05]  /*0110*/  LDCU UR9, c[0x0][0x3a4] ;  /* 0x00007480ff0977ac */ /* 0x000e6a0008000800 */
[----:B------:R-:W1:Y:S01]  /*0120*/  LDC.64 R8, c[0x0][0x388] ;  /* 0x0000e200ff087b82 */ /* 0x000e620000000a00 */
[----:B0-----:R-:W-:Y:S01]  /*0130*/  FADD R12, R12, 0.10000000149011611938 ;  /* 0x3dcccccd0c0c7421 */ /* 0x001fe20000000000 */
[----:B------:R-:W0:Y:S06]  /*0140*/  LDCU.64 UR10, c[0x0][0x398] ;  /* 0x00007300ff0a77ac */ /* 0x000e2c0008000a00 */
[----:B----4-:R-:W0:Y:S02]  /*0150*/  LDC.64 R6, c[0x0][0x390] ;  /* 0x0000e400ff067b82 */ /* 0x010e240000000a00 */
.L_x_98:
[----:B--2---:R-:W-:-:S05]  /*0160*/  IMAD.WIDE R4, R15, 0x4, R10 ;  /* 0x000000040f047825 */ /* 0x004fca00078e020a */
[----:B0-----:R-:W2:Y:S01]  /*0170*/  LDG.E R17, desc[UR6][R4.64] ;  /* 0x0000000604117981 */ /* 0x001ea2000c1e1900 */
[----:B------:R-:W-:Y:S01]  /*0180*/  BSSY.RECONVERGENT B0, `(.L_x_93) ;  /* 0x0000024000007945 */ /* 0x000fe20003800200 */
[----:B--2---:R-:W-:-:S13]  /*0190*/  FSETP.GT.AND P0, PT, R17, R12, PT ;  /* 0x0000000c1100720b */ /* 0x004fda0003f04000 */
[----:B------:R-:W-:Y:S05]  /*01a0*/  @!P0 BRA `(.L_x_94) ;  /* 0x0000000000748947 */ /* 0x000fea0003800000 */
[----:B-1----:R-:W-:-:S04]  /*01b0*/  IMAD.WIDE R18, R15, 0x4, R8 ;  /* 0x000000040f127825 */ /* 0x002fc800078e0208 */
[----:B0-----:R-:W-:Y:S02]  /*01c0*/  IMAD.WIDE R20, R15, 0x4, R6 ;  /* 0x000000040f147825 */ /* 0x001fe400078e0206 */
[----:B------:R-:W2:Y:S04]  /*01d0*/  LDG.E.CONSTANT R18, desc[UR6][R18.64] ;  /* 0x0000000612127981 */ /* 0x000ea8000c1e9900 */
[----:B------:R-:W2:Y:S01]  /*01e0*/  LDG.E.CONSTANT R21, desc[UR6][R20.64] ;  /* 0x0000000614157981 */ /* 0x000ea2000c1e9900 */
[----:B---3--:R-:W0:Y:S01]  /*01f0*/  MUFU.RCP R14, R13 ;  /* 0x0000000d000e7308 */ /* 0x008e220000001000 */
[----:B------:R-:W-:Y:S01]  /*0200*/  FADD R3, -R17, UR5 ;  /* 0x0000000511037e21 */ /* 0x000fe20008000100 */
[----:B------:R-:W-:Y:S01]  /*0210*/  BSSY.RECONVERGENT B1, `(.L_x_95) ;  /* 0x000000d000017945 */ /* 0x000fe20003800200 */
[----:B0-----:R-:W-:-:S04]  /*0220*/  FFMA R23, R14, -R13, 1 ;  /* 0x3f8000000e177423 */ /* 0x001fc8000000080d */
[----:B------:R-:W-:Y:S01]  /*0230*/  FFMA R23, R14, R23, R14 ;  /* 0x000000170e177223 */ /* 0x000fe2000000000e */
[----:B--2---:R-:W-:-:S04]  /*0240*/  FADD R0, R18, R21 ;  /* 0x0000001512007221 */ /* 0x004fc80000000000 */
[----:B------:R-:W-:-:S04]  /*0250*/  FADD R0, R0, R3 ;  /* 0x0000000300007221 */ /* 0x000fc80000000000 */
[----:B------:R-:W0:Y:S01]  /*0260*/  FCHK P0, R0, R13 ;  /* 0x0000000d00007302 */ /* 0x000e220000000000 */
[----:B------:R-:W-:-:S04]  /*0270*/  FFMA R14, R0, R23, RZ ;  /* 0x00000017000e7223 */ /* 0x000fc800000000ff */
[----:B------:R-:W-:-:S04]  /*0280*/  FFMA R3, R14, -R13, R0 ;  /* 0x8000000d0e037223 */ /* 0x000fc80000000000 */
[----:B------:R-:W-:Y:S01]  /*0290*/  FFMA R14, R23, R3, R14 ;  /* 0x00000003170e7223 */ /* 0x000fe2000000000e */
[----:B0-----:R-:W-:Y:S06]  /*02a0*/  @!P0 BRA `(.L_x_96) ;  /* 0x00000000000c8947 */ /* 0x001fec0003800000 */
[----:B------:R-:W-:-:S07]  /*02b0*/  MOV R14, 0x2d0 ;  /* 0x000002d0000e7802 */ /* 0x000fce0000000f00 */
[----:B------:R-:W-:Y:S05]  /*02c0*/  CALL.REL.NOINC `($__internal_4_$__cuda_sm3x_div_rn_noftz_f32_slowpath) ;  /* 0x0000000000547944 */ /* 0x000fea0003c00000 */
[----:B------:R-:W-:-:S07]  /*02d0*/  IMAD.MOV.U32 R14, RZ, RZ, R0 ;  /* 0x000000ffff0e7224 */ /* 0x000fce00078e0000 */
.L_x_96:
[----:B------:R-:W-:Y:S05]  /*02e0*/  BSYNC.RECONVERGENT B1 ;  /* 0x0000000000017941 */ /* 0x000fea0003800200 */
.L_x_95:
[----:B------:R-:W-:Y:S01]  /*02f0*/  FFMA R3, R14, UR8, R17 ;  /* 0x000000080e037c23 */ /* 0x000fe20008000011 */
[----:B------:R-:W-:Y:S01]  /*0300*/  IADD3 R16, P1, PT, R15, UR10, RZ ;  /* 0x0000000a0f107c10 */ /* 0x000fe2000ff3e0ff */
[----:B------:R-:W-:-:S03]  /*0310*/  IMAD.MOV.U32 R0, RZ, RZ, 0x1 ;  /* 0x00000001ff007424 */ /* 0x000fc600078e00ff */
[----:B------:R-:W-:Y:S02]  /*0320*/  FSETP.GT.AND P0, PT, R3, UR9, PT ;  /* 0x0000000903007c0b */ /* 0x000fe4000bf04000 */
[----:B------:R-:W-:-:S11]  /*0330*/  LEA.HI.X.SX32 R17, R15, UR11, 0x1, P1 ;  /* 0x0000000b0f117c11 */ /* 0x000fd600088f0eff */
[----:B------:R0:W-:Y:S01]  /*0340*/  @P0 STG.E.U8 desc[UR6][R16.64], R0 ;  /* 0x0000000010000986 */ /* 0x0001e2000c101106 */
[----:B------:R-:W1:Y:S03]  /*0350*/  @P0 LDC R3, c[0x0][0x3a8] ;  /* 0x0000ea00ff030b82 */ /* 0x000e660000000800 */
[----:B------:R0:W-:Y:S01]  /*0360*/  @!P0 STG.E.U8 desc[UR6][R16.64], RZ ;  /* 0x000000ff10008986 */ /* 0x0001e2000c101106 */
[----:B------:R-:W-:Y:S05]  /*0370*/  BRA `(.L_x_97) ;  /* 0x0000000000107947 */ /* 0x000fea0003800000 */
.L_x_94:
[----:B0-----:R-:W-:Y:S01]  /*0380*/  IADD3 R18, P0, PT, R15, UR10, RZ ;  /* 0x0000000a0f127c10 */ /* 0x001fe2000ff1e0ff */
[----:B------:R-:W-:-:S03]  /*0390*/  FADD R3, R17, 0.5 ;  /* 0x3f00000011037421 */ /* 0x000fc60000000000 */
[----:B------:R-:W-:-:S05]  /*03a0*/  LEA.HI.X.SX32 R19, R15, UR11, 0x1, P0 ;  /* 0x0000000b0f137c11 */ /* 0x000fca00080f0eff */
[----:B------:R2:W-:Y:S04]  /*03b0*/  STG.E.U8 desc[UR6][R18.64], RZ ;  /* 0x000000ff12007986 */ /* 0x0005e8000c101106 */
.L_x_97:
[----:B-1----:R-:W-:Y:S05]  /*03c0*/  BSYNC.RECONVERGENT B0 ;  /* 0x0000000000007941 */ /* 0x002fea0003800200 */
.L_x_93:
[----:B------:R4:W-:Y:S01]  /*03d0*/  STG.E desc[UR6][R4.64], R3 ;  /* 0x0000000304007986 */ /* 0x0009e2000c101906 */
[----:B------:R-:W-:-:S05]  /*03e0*/  IMAD.IADD R15, R2, 0x1, R15 ;  /* 0x00000001020f7824 */ /* 0x000fca00078e020f */
[----:B------:R-:W-:-:S13]  /*03f0*/  ISETP.GE.AND P0, PT, R15, UR12, PT ;  /* 0x0000000c0f007c0c */ /* 0x000fda000bf06270 */
[----:B----4-:R-:W-:Y:S05]  /*0400*/  @!P0 BRA `(.L_x_98) ;  /* 0xfffffffc00548947 */ /* 0x010fea000383ffff */
[----:B------:R-:W-:Y:S05]  /*0410*/  EXIT ;  /* 0x000000000000794d */ /* 0x000fea0003800000 */
        .weak           $__internal_4_$__cuda_sm3x_div_rn_noftz_f32_slowpath
        .type           $__internal_4_$__cuda_sm3x_div_rn_noftz_f32_slowpath,@function
        .size           $__internal_4_$__cuda_sm3x_div_rn_noftz_f32_slowpath,(.L_x_118 - $__internal_4_$__cuda_sm3x_div_rn_noftz_f32_slowpath)
$__internal_4_$__cuda_sm3x_div_rn_noftz_f32_slowpath:
[----:B------:R-:W0:Y:S01]  /*0420*/  LDC R3, c[0x0][0x3ac] ;  /* 0x0000eb00ff037b82 */ /* 0x000e220000000800 */
[--C-:B------:R-:W-:Y:S01]  /*0430*/  SHF.R.U32.HI R18, RZ, 0x17, R0.reuse ;  /* 0x00000017ff127819 */ /* 0x100fe20000011600 */
[----:B------:R-:W1:Y:S01]  /*0440*/  LDCU UR4, c[0x0][0x3ac] ;  /* 0x00007580ff0477ac */ /* 0x000e620008000800 */
[----:B------:R-:W-:Y:S01]  /*0450*/  BSSY.RECONVERGENT B2, `(.L_x_99) ;  /* 0x0000064000027945 */ /* 0x000fe20003800200 */
[----:B------:R-:W-:Y:S01]  /*0460*/  IMAD.MOV.U32 R19, RZ, RZ, R0 ;  /* 0x000000ffff137224 */ /* 0x000fe200078e0000 */
[----:B------:R-:W-:-:S05]  /*0470*/  LOP3.LUT R21, R18, 0xff, RZ, 0xc0, !PT ;  /* 0x000000ff12157812 */ /* 0x000fca00078ec0ff */
[----:B------:R-:W-:Y:S02]  /*0480*/  VIADD R23, R21, 0xffffffff ;  /* 0xffffffff15177836 */ /* 0x000fe40000000000 */
[----:B-1----:R-:W-:Y:S01]  /*0490*/  IMAD.U32 R20, RZ, RZ, UR4 ;  /* 0x00000004ff147e24 */ /* 0x002fe2000f8e00ff */
[----:B0-----:R-:W-:-:S04]  /*04a0*/  SHF.R.U32.HI R16, RZ, 0x17, R3 ;  /* 0x00000017ff107819 */ /* 0x001fc80000011603 */
[----:B------:R-:W-:-:S05]  /*04b0*/  LOP3.LUT R16, R16, 0xff, RZ, 0xc0, !PT ;  /* 0x000000ff10107812 */ /* 0x000fca00078ec0ff */
[----:B------:R-:W-:-:S05]  /*04c0*/  VIADD R22, R16, 0xffffffff ;  /* 0xffffffff10167836 */ /* 0x000fca0000000000 */
        /* <DEDUP_REMOVED lines=27> */
.L_x_100:
[----:B------:R-:W-:Y:S01]  /*0680*/  LEA R3, R16, 0xc0800000, 0x17 ;  /* 0xc080000010037811 */ /* 0x000fe200078eb8ff */
[----:B------:R-:W-:Y:S01]  /*0690*/  VIADD R21, R21, 0xffffff81 ;  /* 0xffffff8115157836 */ /* 0x000fe20000000000 */
[----:B------:R-:W-:Y:S03]  /*06a0*/  BSSY.RECONVERGENT B3, `(.L_x_105) ;  /* 0x0000035000037945 */ /* 0x000fe60003800200 */
[----:B------:R-:W-:Y:S02]  /*06b0*/  IMAD.IADD R22, R20, 0x1, -R3 ;  /* 0x0000000114167824 */ /* 0x000fe400078e0a03 */
[C---:B------:R-:W-:Y:S01]  /*06c0*/  IMAD R0, R21.reuse, -0x800000, R19 ;  /* 0xff80000015007824 */ /* 0x040fe200078e0213 */
[----:B------:R-:W-:Y:S01]  /*06d0*/  IADD3 R21, PT, PT, R21, 0x7f, -R16 ;  /* 0x0000007f15157810 */ /* 0x000fe20007ffe810 */
[----:B------:R-:W0:Y:S01]  /*06e0*/  MUFU.RCP R3, R22 ;  /* 0x0000001600037308 */ /* 0x000e220000001000 */
[----:B------:R-:W-:-:S03]  /*06f0*/  FADD.FTZ R23, -R22, -RZ ;  /* 0x800000ff16177221 */ /* 0x000fc60000010100 */
[----:B------:R-:W-:Y:S02]  /*0700*/  IMAD.IADD R21, R21, 0x1, R18 ;  /* 0x0000000115157824 */ /* 0x000fe400078e0212 */
[----:B0-----:R-:W-:-:S04]  /*0710*/  FFMA R20, R3, R23, 1 ;  /* 0x3f80000003147423 */ /* 0x001fc80000000017 */
        /* <DEDUP_REMOVED lines=20> */
[C---:B------:R-:W-:Y:S02]  /*0860*/  ISETP.NE.AND P2, PT, R22.reuse, RZ, PT ;  /* 0x000000ff1600720c */ /* 0x040fe40003f45270 */
[----:B------:R-:W-:Y:S02]  /*0870*/  ISETP.NE.AND P1, PT, R22, RZ, PT ;  /* 0x000000ff1600720c */ /* 0x000fe40003f25270 */
[----:B------:R-:W-:Y:S01]  /*0880*/  LOP3.LUT R18, R16, 0x7fffff, RZ, 0xc0, !PT ;  /* 0x007fffff10127812 */ /* 0x000fe200078ec0ff */
[CCC-:B------:R-:W-:Y:S01]  /*0890*/  FFMA.RP R16, R3.reuse, R19.reuse, R20.reuse ;  /* 0x0000001303107223 */ /* 0x1c0fe20000008014 */
[----:B------:R-:W-:Y:S01]  /*08a0*/  FFMA.RM R3, R3, R19, R20 ;  /* 0x0000001303037223 */ /* 0x000fe20000004014 */
[----:B------:R-:W-:Y:S01]  /*08b0*/  VIADD R19, R22, 0x20 ;  /* 0x0000002016137836 */ /* 0x000fe20000000000 */
[----:B------:R-:W-:Y:S01]  /*08c0*/  LOP3.LUT R18, R18, 0x800000, RZ, 0xfc, !PT ;  /* 0x0080000012127812 */ /* 0x000fe200078efcff */
[----:B------:R-:W-:-:S02]  /*08d0*/  IMAD.MOV R20, RZ, RZ, -R22 ;  /* 0x000000ffff147224 */ /* 0x000fc400078e0a16 */
        /* <DEDUP_REMOVED lines=9> */
[----:B------:R-:W-:-:S05]  /*0970*/  LOP3.LUT R16, R16, R3, RZ, 0xc0, !PT ;  /* 0x0000000310107212 */ /* 0x000fca00078ec0ff */
[----:B------:R-:W-:-:S05]  /*0980*/  IMAD.IADD R19, R19, 0x1, R16 ;  /* 0x0000000113137824 */ /* 0x000fca00078e0210 */
[----:B------:R-:W-:Y:S01]  /*0990*/  LOP3.LUT R0, R19, R0, RZ, 0xfc, !PT ;  /* 0x0000000013007212 */ /* 0x000fe200078efcff */
[----:B------:R-:W-:Y:S06]  /*09a0*/  BRA `(.L_x_108) ;  /* 0x0000000000107947 */ /* 0x000fec0003800000 */
.L_x_107:
[----:B------:R-:W-:-:S04]  /*09b0*/  LOP3.LUT R0, R0, 0x80000000, RZ, 0xc0, !PT ;  /* 0x8000000000007812 */ /* 0x000fc800078ec0ff */
[----:B------:R-:W-:Y:S01]  /*09c0*/  LOP3.LUT R0, R0, 0x7f800000, RZ, 0xfc, !PT ;  /* 0x7f80000000007812 */ /* 0x000fe200078efcff */
[----:B------:R-:W-:Y:S06]  /*09d0*/  BRA `(.L_x_108) ;  /* 0x0000000000047947 */ /* 0x000fec0003800000 */
.L_x_106:
[----:B------:R-:W-:-:S07]  /*09e0*/  IMAD R0, R21, 0x800000, R0 ;  /* 0x0080000015007824 */ /* 0x000fce00078e0200 */
.L_x_108:
[----:B------:R-:W-:Y:S05]  /*09f0*/  BSYNC.RECONVERGENT B3 ;  /* 0x0000000000037941 */ /* 0x000fea0003800200 */
.L_x_105:
[----:B------:R-:W-:Y:S05]  /*0a00*/  BRA `(.L_x_109) ;  /* 0x0000000000207947 */ /* 0x000fea0003800000 */
.L_x_104:
[----:B------:R-:W-:-:S04]  /*0a10*/  LOP3.LUT R0, R20, 0x80000000, R19, 0x48, !PT ;  /* 0x8000000014007812 */ /* 0x000fc800078e4813 */
[----:B------:R-:W-:Y:S01]  /*0a20*/  LOP3.LUT R0, R0, 0x7f800000, RZ, 0xfc, !PT ;  /* 0x7f80000000007812 */ /* 0x000fe200078efcff */
[----:B------:R-:W-:Y:S06]  /*0a30*/  BRA `(.L_x_109) ;  /* 0x0000000000147947 */ /* 0x000fec0003800000 */
.L_x_103:
[----:B------:R-:W-:Y:S01]  /*0a40*/  LOP3.LUT R0, R20, 0x80000000, R19, 0x48, !PT ;  /* 0x8000000014007812 */ /* 0x000fe200078e4813 */
[----:B------:R-:W-:Y:S06]  /*0a50*/  BRA `(.L_x_109) ;  /* 0x00000000000c7947 */ /* 0x000fec0003800000 */
.L_x_102:
[----:B------:R-:W0:Y:S01]  /*0a60*/  MUFU.RSQ R0, -QNAN ;  /* 0xffc0000000007908 */ /* 0x000e220000001400 */
[----:B------:R-:W-:Y:S05]  /*0a70*/  BRA `(.L_x_109) ;  /* 0x0000000000047947 */ /* 0x000fea0003800000 */
.L_x_101:
[----:B------:R-:W-:-:S07]  /*0a80*/  FADD.FTZ R0, R0, R3 ;  /* 0x0000000300007221 */ /* 0x000fce0000010000 */
.L_x_109:
[----:B------:R-:W-:Y:S05]  /*0a90*/  BSYNC.RECONVERGENT B2 ;  /* 0x0000000000027941 */ /* 0x000fea0003800200 */
.L_x_99:
[----:B------:R-:W-:Y:S02]  /*0aa0*/  IMAD.MOV.U32 R18, RZ, RZ, R14 ;  /* 0x000000ffff127224 */ /* 0x000fe400078e000e */
[----:B------:R-:W-:-:S04]  /*0ab0*/  IMAD.MOV.U32 R19, RZ, RZ, 0x0 ;  /* 0x00000000ff137424 */ /* 0x000fc800078e00ff */
[----:B0-----:R-:W-:Y:S05]  /*0ac0*/  RET.REL.NODEC R18 `(_ZN4ares12neuromorphic4cuda24lif_neuron_update_kernelEPfPKfS4_Pbfffffi) ;  /* 0xfffffff4124c7950 */ /* 0x001fea0003c3ffff */
.L_x_110:
        /* <DEDUP_REMOVED lines=11> */
.L_x_118:


//--------------------- .text._ZN3cub18CUB_300001_SM_10006detail8for_each13static_kernelINS2_12policy_hub_t12policy_500_tElN6thrust24THRUST_300001_SM_1000_NS8cuda_cub6__fill7functorINS7_10device_ptrIfEEfEEEEvT0_T1_ --------------------------
	.section	.text._ZN3cub18CUB_300001_SM_10006detail8for_each13static_kernelINS2_12policy_hub_t12policy_500_tElN6thrust24THRUST_300001_SM_1000_NS8cuda_cub6__fill7functorINS7_10device_ptrIfEEfEEEEvT0_T1_,"ax",@progbits
	.align	128
        .global         _ZN3cub18CUB_300001_SM_10006detail8for_each13static_kernelINS2_12policy_hub_t12policy_500_tElN6thrust24THRUST_300001_SM_1000_NS8cuda_cub6__fill7functorINS7_10device_ptrIfEEfEEEEvT0_T1_
        .type           _ZN3cub18CUB_300001_SM_10006detail8for_each13static_kernelINS2_12policy_hub_t12policy_500_tElN6thrust24THRUST_300001_SM_1000_NS8cuda_cub6__fill7functorINS7_10device_ptrIfEEfEEEEvT0_T1_,@function
        .size           _ZN3cub18CUB_300001_SM_10006detail8for_each13static_kernelINS2_12policy_hub_t12policy_500_tElN6thrust24THRUST_300001_SM_1000_NS8cuda_cub6__fill7functorINS7_10device_ptrIfEEfEEEEvT0_T1_,(.L_x_125 - _ZN3cub18CUB_300001_SM_10006detail8for_each13static_kernelINS2_12policy_hub_t12policy_500_tElN6thrust24THRUST_300001_SM_1000_NS8cuda_cub6__fill7functorINS7_10device_ptrIfEEfEEEEvT0_T1_)
        .other          _ZN3cub18CUB_300001_SM_10006detail8for_each13static_kernelINS2_12policy_hub_t12policy_500_tElN6thrust24THRUST_300001_SM_1000_NS8cuda_cub6__fill7functorINS7_10device_ptrIfEEfEEEEvT0_T1_,@"STO_CUDA_ENTRY STV_DEFAULT"
_ZN3cub18CUB_300001_SM_10006detail8for_each13static_kernelINS2_12policy_hub_t12policy_500_tElN6thrust24THRUST_300001_SM_1000_NS8cuda_cub6__fill7functorINS7_10device_ptrIfEEfEEEEvT0_T1_:
.text._ZN3cub18CUB_300001_SM_10006detail8for_each13static_kernelINS2_12policy_hub_t12policy_500_tElN6thrust24THRUST_300001_SM_1000_NS8cuda_cub6__fill7functorINS7_10device_ptrIfEEfEEEEvT0_T1_:
[----:B------:R-:W-:Y:S08]  /*0000*/  LDC R1, c[0x0][0x37c] ;  /* 0x0000df00ff017b82 */ /* 0x000ff00000000800 */
[----:B------:R-:W0:Y:S01]  /*0010*/  S2UR UR4, SR_CTAID.X ;  /* 0x00000000000479c3 */ /* 0x000e220000002500 */
[----:B------:R-:W1:Y:S01]  /*0020*/  LDCU.64 UR6, c[0x0][0x380] ;  /* 0x00007000ff0677ac */ /* 0x000e620008000a00 */
[----:B------:R-:W2:Y:S01]  /*0030*/  LDCU.64 UR8, c[0x0][0x358] ;  /* 0x00006b00ff0877ac */ /* 0x000ea20008000a00 */
[----:B0-----:R-:W-:-:S04]  /*0040*/  UIMAD.WIDE.U32 UR4, UR4, 0x200, URZ ;  /* 0x00000200040478a5 */ /* 0x001fc8000f8e00ff */
[----:B-1----:R-:W-:-:S04]  /*0050*/  UIADD3 UR6, UP0, UPT, -UR4, UR6, URZ ;  /* 0x0000000604067290 */ /* 0x002fc8000ff1e1ff */
[----:B------:R-:W-:Y:S02]  /*0060*/  UIADD3.X UR7, UPT, UPT, ~UR5, UR7, URZ, UP0, !UPT ;  /* 0x0000000705077290 */ /* 0x000fe400087fe5ff */
[----:B------:R-:W-:-:S04]  /*0070*/  UISETP.GE.U32.AND UP0, UPT, UR6, 0x200, UPT ;  /* 0x000002000600788c */ /* 0x000fc8000bf06070 */
[----:B------:R-:W-:-:S09]  /*0080*/  UISETP.GE.AND.EX UP0, UPT, UR7, URZ, UPT, UP0 ;  /* 0x000000ff0700728c */ /* 0x000fd2000bf06300 */
[----:B--2---:R-:W-:Y:S05]  /*0090*/  BRA.U !UP0, `(.L_x_111) ;  /* 0x0000000108287547 */ /* 0x004fea000b800000 */
[----:B------:R-:W0:Y:S01]  /*00a0*/  S2R R0, SR_TID.X ;  /* 0x0000000000007919 */ /* 0x000e220000002100 */
[----:B------:R-:W1:Y:S01]  /*00b0*/  LDCU.64 UR6, c[0x0][0x388] ;  /* 0x00007100ff0677ac */ /* 0x000e620008000a00 */
[----:B------:R-:W2:Y:S01]  /*00c0*/  LDC R5, c[0x0][0x390] ;  /* 0x0000e400ff057b82 */ /* 0x000ea20000000800 */
[----:B0-----:R-:W-:-:S05]  /*00d0*/  IADD3 R0, P0, PT, R0, UR4, RZ ;  /* 0x0000000400007c10 */ /* 0x001fca000ff1e0ff */
[----:B------:R-:W-:Y:S01]  /*00e0*/  IMAD.X R3, RZ, RZ, UR5, P0 ;  /* 0x00000005ff037e24 */ /* 0x000fe200080e06ff */
[----:B-1----:R-:W-:-:S04]  /*00f0*/  LEA R2, P0, R0, UR6, 0x2 ;  /* 0x0000000600027c11 */ /* 0x002fc8000f8010ff */
[----:B------:R-:W-:-:S05]  /*0100*/  LEA.HI.X R3, R0, UR7, R3, 0x2, P0 ;  /* 0x0000000700037c11 */ /* 0x000fca00080f1403 */
[----:B--2---:R-:W-:Y:S04]  /*0110*/  STG.E desc[UR8][R2.64], R5 ;  /* 0x0000000502007986 */ /* 0x004fe8000c101908 */
[----:B------:R-:W-:Y:S01]  /*0120*/  STG.E desc[UR8][R2.64+0x400], R5 ;  /* 0x0004000502007986 */ /* 0x000fe2000c101908 */
[----:B------:R-:W-:Y:S05]  /*0130*/  EXIT ;  /* 0x000000000000794d */ /* 0x000fea0003800000 */
.L_x_111:
[----:B------:R-:W0:Y:S01]  /*0140*/  S2R R0, SR_TID.X ;  /* 0x0000000000007919 */ /* 0x000e220000002100 */
[----:B------:R-:W-:Y:S01]  /*0150*/  USHF.R.S32.HI UR7, URZ, 0x1f, UR6 ;  /* 0x0000001fff077899 */ /* 0x000fe20008011406 */
[----:B------:R-:W1:Y:S05]  /*0160*/  LDCU.64 UR10, c[0x0][0x388] ;  /* 0x00007100ff0a77ac */ /* 0x000e6a0008000a00 */
[----:B------:R-:W-:Y:S02]  /*0170*/  IMAD.U32 R2, RZ, RZ, UR7 ;  /* 0x00000007ff027e24 */ /* 0x000fe4000f8e00ff */
[----:B------:R-:W-:Y:S01]  /*0180*/  IMAD.U32 R4, RZ, RZ, UR7 ;  /* 0x00000007ff047e24 */ /* 0x000fe2000f8e00ff */
[----:B0-----:R-:W-:-:S04]  /*0190*/  ISETP.LT.U32.AND P0, PT, R0, UR6, PT ;  /* 0x0000000600007c0c */ /* 0x001fc8000bf01070 */
[----:B------:R-:W-:Y:S01]  /*01a0*/  ISETP.GT.AND.EX P0, PT, R2, RZ, PT, P0 ;  /* 0x000000ff0200720c */ /* 0x000fe20003f04300 */
[C---:B------:R-:W-:Y:S01]  /*01b0*/  VIADD R2, R0.reuse, 0x100 ;  /* 0x0000010000027836 */ /* 0x040fe20000000000 */
[----:B------:R-:W-:-:S04]  /*01c0*/  IADD3 R0, P2, PT, R0, UR4, RZ ;  /* 0x0000000400007c10 */ /* 0x000fc8000ff5e0ff */
[----:B------:R-:W-:Y:S01]  /*01d0*/  ISETP.LT.U32.AND P1, PT, R2, UR6, PT ;  /* 0x0000000602007c0c */ /* 0x000fe2000bf21070 */
[----:B------:R-:W-:Y:S01]  /*01e0*/  IMAD.X R3, RZ, RZ, UR5, P2 ;  /* 0x00000005ff037e24 */ /* 0x000fe200090e06ff */
[----:B-1----:R-:W-:Y:S02]  /*01f0*/  LEA R2, P2, R0, UR10, 0x2 ;  /* 0x0000000a00027c11 */ /* 0x002fe4000f8410ff */
[----:B------:R-:W-:Y:S02]  /*0200*/  ISETP.GT.AND.EX P1, PT, R4, RZ, PT, P1 ;  /* 0x000000ff0400720c */ /* 0x000fe40003f24310 */
[----:B------:R-:W-:Y:S01]  /*0210*/  LEA.HI.X R3, R0, UR11, R3, 0x2, P2 ;  /* 0x0000000b00037c11 */ /* 0x000fe200090f1403 */
[----:B------:R-:W0:Y:S04]  /*0220*/  @P0 LDC R5, c[0x0][0x390] ;  /* 0x0000e400ff050b82 */ /* 0x000e280000000800 */
[----:B0-----:R0:W-:Y:S06]  /*0230*/  @P0 STG.E desc[UR8][R2.64], R5 ;  /* 0x0000000502000986 */ /* 0x0011ec000c101908 */
[----:B------:R-:W-:Y:S05]  /*0240*/  @!P1 EXIT ;  /* 0x000000000000994d */ /* 0x000fea0003800000 */
[----:B0-----:R-:W0:Y:S02]  /*0250*/  LDC R5, c[0x0][0x390] ;  /* 0x0000e400ff057b82 */ /* 0x001e240000000800 */
[----:B0-----:R-:W-:Y:S01]  /*0260*/  STG.E desc[UR8][R2.64+0x400], R5 ;  /* 0x0004000502007986 */ /* 0x001fe2000c101908 */
[----:B------:R-:W-:Y:S05]  /*0270*/  EXIT ;  /* 0x000000000000794d */ /* 0x000fea0003800000 */
.L_x_112:
        /* <DEDUP_REMOVED lines=16> */
.L_x_125:


//--------------------- .text._ZN3cub18CUB_300001_SM_10006detail11EmptyKernelIvEEvv --------------------------
	.section	.text._ZN3cub18CUB_300001_SM_10006detail11EmptyKernelIvEEvv,"ax",@progbits
	.align	128
        .global         _ZN3cub18CUB_300001_SM_10006detail11EmptyKernelIvEEvv
        .type           _ZN3cub18CUB_300001_SM_10006detail11EmptyKernelIvEEvv,@function
        .size           _ZN3cub18CUB_300001_SM_10006detail11EmptyKernelIvEEvv,(.L_x_126 - _ZN3cub18CUB_300001_SM_10006detail11EmptyKernelIvEEvv)
        .other          _ZN3cub18CUB_300001_SM_10006detail11EmptyKernelIvEEvv,@"STO_CUDA_ENTRY STV_DEFAULT"
_ZN3cub18CUB_300001_SM_10006detail11EmptyKernelIvEEvv:
.text._ZN3cub18CUB_300001_SM_10006detail11EmptyKernelIvEEvv:
[----:B------:R-:W-:Y:S01]  /*0000*/  LDC R1, c[0x0][0x37c] ;  /* 0x0000df00ff017b82 */ /* 0x000fe20000000800 */
[----:B------:R-:W-:Y:S05]  /*0010*/  EXIT ;  /* 0x000000000000794d */ /* 0x000fea0003800000 */
.L_x_113:
        /* <DEDUP_REMOVED lines=14> */
.L_x_126:


//--------------------- .nv.global.init           --------------------------
	.section	.nv.global.init,"aw",@progbits
	.align	4
.nv.global.init:
	.type		mrg32k3aM1SubSeq,@object
	.size		mrg32k3aM1SubSeq,(mrg32k3aM2SubSeq - mrg32k3aM1SubSeq)
mrg32k3aM1SubSeq:
        /*0000*/ 	.byte	0x0b, 0xcc, 0xee, 0x04, 0x73, 0x29, 0x8b, 0x6f, 0xf6, 0x53, 0x03, 0xf6, 0x23, 0xf6, 0xea, 0xda
        /* <DEDUP_REMOVED lines=125> */
	.type		mrg32k3aM2SubSeq,@object
	.size		mrg32k3aM2SubSeq,(mrg32k3aM1 - mrg32k3aM2SubSeq)
mrg32k3aM2SubSeq:
        /* <DEDUP_REMOVED lines=126> */
	.type		mrg32k3aM1,@object
	.size		mrg32k3aM1,(mrg32k3aM1Seq - mrg32k3aM1)
mrg32k3aM1:
        /* <DEDUP_REMOVED lines=144> */
	.type		mrg32k3aM1Seq,@object
	.size		mrg32k3aM1Seq,(mrg32k3aM2 - mrg32k3aM1Seq)
mrg32k3aM1Seq:
        /* <DEDUP_REMOVED lines=144> */
	.type		mrg32k3aM2,@object
	.size		mrg32k3aM2,(mrg32k3aM2Seq - mrg32k3aM2)
mrg32k3aM2:
        /* <DEDUP_REMOVED lines=144> */
	.type		mrg32k3aM2Seq,@object
	.size		mrg32k3aM2Seq,(precalc_xorwow_matrix - mrg32k3aM2Seq)
mrg32k3aM2Seq:
        /* <DEDUP_REMOVED lines=144> */
	.type		precalc_xorwow_matrix,@object
	.size		precalc_xorwow_matrix,(precalc_xorwow_offset_matrix - precalc_xorwow_matrix)
precalc_xorwow_matrix:
        /* <DEDUP_REMOVED lines=6400> */
	.type		precalc_xorwow_offset_matrix,@object
	.size		precalc_xorwow_offset_matrix,(.L_1 - precalc_xorwow_offset_matrix)
precalc_xorwow_offset_matrix:
        /* <DEDUP_REMOVED lines=6400> */
.L_1:


//--------------------- .nv.shared._ZN4ares12neuromorphic4cuda21chaos_detector_kernelEPfS2_S2_S2_PKffffffi --------------------------
	.section	.nv.shared._ZN4ares12neuromorphic4cuda21chaos_detector_kernelEPfS2_S2_S2_PKffffffi,"aw",@nobits
	.sectionflags	@""
	.align	16
	.zero		1024


//--------------------- .nv.shared.reserved.0     --------------------------
	.section	.nv.shared.reserved.0,"aw",@nobits
	.weak		__nv_reservedSMEM_offset_0_alias
	.size		__nv_reservedSMEM_offset_0_alias, 0, 64
	.other		__nv_reservedSMEM_offset_0_alias,@"STO_CUDA_RESERVED_SHARED STV_DEFAULT"
__nv_reservedSMEM_offset_0_alias:
	.zero		0
	.zero		64


//--------------------- .nv.global                --------------------------
	.section	.nv.global,"aw",@nobits
.nv.global:
	.type		_ZN34_INTERNAL_a8862ecf_4_k_cu_d25ef6a66thrust24THRUST_300001_SM_1000_NS3seqE,@object
	.size		_ZN34_INTERNAL_a8862ecf_4_k_cu_d25ef6a66thrust24THRUST_300001_SM_1000_NS3seqE,(_ZN34_INTERNAL_a8862ecf_4_k_cu_d25ef6a64cuda3std3__48in_placeE - _ZN34_INTERNAL_a8862ecf_4_k_cu_d25ef6a66thrust24THRUST_300001_SM_1000_NS3seqE)
_ZN34_INTERNAL_a8862ecf_4_k_cu_d25ef6a66thrust24THRUST_300001_SM_1000_NS3seqE:
	.zero		1
	.type		_ZN34_INTERNAL_a8862ecf_4_k_cu_d25ef6a64cuda3std3__48in_placeE,@object
	.size		_ZN34_INTERNAL_a8862ecf_4_k_cu_d25ef6a64cuda3std3__48in_placeE,(_ZN34_INTERNAL_a8862ecf_4_k_cu_d25ef6a64cuda3std6ranges3__45__cpo4sizeE - _ZN34_INTERNAL_a8862ecf_4_k_cu_d25ef6a64cuda3std3__48in_placeE)
_ZN34_INTERNAL_a8862ecf_4_k_cu_d25ef6a64cuda3std3__48in_placeE:
	.zero		1
	.type		_ZN34_INTERNAL_a8862ecf_4_k_cu_d25ef6a64cuda3std6ranges3__45__cpo4sizeE,@object
	.size		_ZN34_INTERNAL_a8862ecf_4_k_cu_d25ef6a64cuda3std6ranges3__45__cpo4sizeE,(_ZN34_INTERNAL_a8862ecf_4_k_cu_d25ef6a66thrust24THRUST_300001_SM_1000_NS12placeholders2_3E - _ZN34_INTERNAL_a8862ecf_4_k_cu_d25ef6a64cuda3std6ranges3__45__cpo4sizeE)
_ZN34_INTERNAL_a8862ecf_4_k_cu_d25ef6a64cuda3std6ranges3__45__cpo4sizeE:
	.zero		1
	.type		_ZN34_INTERNAL_a8862ecf_4_k_cu_d25ef6a66thrust24THRUST_300001_SM_1000_NS12placeholders2_3E,@object
	.size		_ZN34_INTERNAL_a8862ecf_4_k_cu_d25ef6a66thrust24THRUST_300001_SM_1000_NS12placeholders2_3E,(_ZN34_INTERNAL_a8862ecf_4_k_cu_d25ef6a64cuda3std3__45__cpo6cbeginE - _ZN34_INTERNAL_a8862ecf_4_k_cu_d25ef6a66thrust24THRUST_300001_SM_1000_NS12placeholders2_3E)
_ZN34_INTERNAL_a8862ecf_4_k_cu_d25ef6a66thrust24THRUST_300001_SM_1000_NS12placeholders2_3E:
	.zero		1
	.type		_ZN34_INTERNAL_a8862ecf_4_k_cu_d25ef6a64cuda3std3__45__cpo6cbeginE,@object
	.size		_ZN34_INTERNAL_a8862ecf_4_k_cu_d25ef6a64cuda3std3__45__cpo6cbeginE,(_ZN34_INTERNAL_a8862ecf_4_k_cu_d25ef6a64cuda3std6ranges3__45__cpo6cbeginE - _ZN34_INTERNAL_a8862ecf_4_k_cu_d25ef6a64cuda3std3__45__cpo6cbeginE)
_ZN34_INTERNAL_a8862ecf_4_k_cu_d25ef6a64cuda3std3__45__cpo6cbeginE:
	.zero		1
	.type		_ZN34_INTERNAL_a8862ecf_4_k_cu_d25ef6a64cuda3std6ranges3__45__cpo6cbeginE,@object
	.size		_ZN34_INTERNAL_a8862ecf_4_k_cu_d25ef6a64cuda3std6ranges3__45__cpo6cbeginE,(_ZN34_INTERNAL_a8862ecf_4_k_cu_d25ef6a66thrust24THRUST_300001_SM_1000_NS12placeholders2_7E - _ZN34_INTERNAL_a8862ecf_4_k_cu_d25ef6a64cuda3std6ranges3__45__cpo6cbeginE)
_ZN34_INTERNAL_a8862ecf_4_k_cu_d25ef6a64cuda3std6ranges3__45__cpo6cbeginE:
	.zero		1
	.type		_ZN34_INTERNAL_a8862ecf_4_k_cu_d25ef6a66thrust24THRUST_300001_SM_1000_NS12placeholders2_7E,@object
	.size		_ZN34_INTERNAL_a8862ecf_4_k_cu_d25ef6a66thrust24THRUST_300001_SM_1000_NS12placeholders2_7E,(_ZN34_INTERNAL_a8862ecf_4_k_cu_d25ef6a64cuda3std3__45__cpo7crbeginE - _ZN34_INTERNAL_a8862ecf_4_k_cu_d25ef6a66thrust24THRUST_300001_SM_1000_NS12placeholders2_7E)
_ZN34_INTERNAL_a8862ecf_4_k_cu_d25ef6a66thrust24THRUST_300001_SM_1000_NS12placeholders2_7E:
	.zero		1
	.type		_ZN34_INTERNAL_a8862ecf_4_k_cu_d25ef6a64cuda3std3__45__cpo7crbeginE,@object
	.size		_ZN34_INTERNAL_a8862ecf_4_k_cu_d25ef6a64cuda3std3__45__cpo7crbeginE,(_ZN34_INTERNAL_a8862ecf_4_k_cu_d25ef6a64cuda3std6ranges3__45__cpo4nextE - _ZN34_INTERNAL_a8862ecf_4_k_cu_d25ef6a64cuda3std3__45__cpo7crbeginE)
_ZN34_INTERNAL_a8862ecf_4_k_cu_d25ef6a64cuda3std3__45__cpo7crbeginE:
	.zero		1
	.type		_ZN34_INTERNAL_a8862ecf_4_k_cu_d25ef6a64cuda3std6ranges3__45__cpo4nextE,@object
	.size		_ZN34_INTERNAL_a8862ecf_4_k_cu_d25ef6a64cuda3std6ranges3__45__cpo4nextE,(_ZN34_INTERNAL_a8862ecf_4_k_cu_d25ef6a64cuda3std6ranges3__45__cpo4swapE - _ZN34_INTERNAL_a8862ecf_4_k_cu_d25ef6a64cuda3std6ranges3__45__cpo4nextE)
_ZN34_INTERNAL_a8862ecf_4_k_cu_d25ef6a64cuda3std6ranges3__45__cpo4nextE:
	.zero		1
	.type		_ZN34_INTERNAL_a8862ecf_4_k_cu_d25ef6a64cuda3std6ranges3__45__cpo4swapE,@object
	.size		_ZN34_INTERNAL_a8862ecf_4_k_cu_d25ef6a64cuda3std6ranges3__45__cpo4swapE,(_ZN34_INTERNAL_a8862ecf_4_k_cu_d25ef6a66thrust24THRUST_300001_SM_1000_NS8cuda_cub10par_nosyncE - _ZN34_INTERNAL_a8862ecf_4_k_cu_d25ef6a64cuda3std6ranges3__45__cpo4swapE)
_ZN34_INTERNAL_a8862ecf_4_k_cu_d25ef6a64cuda3std6ranges3__45__cpo4swapE:
	.zero		1
	.type		_ZN34_INTERNAL_a8862ecf_4_k_cu_d25ef6a66thrust24THRUST_300001_SM_1000_NS8cuda_cub10par_nosyncE,@object
	.size		_ZN34_INTERNAL_a8862ecf_4_k_cu_d25ef6a66thrust24THRUST_300001_SM_1000_NS8cuda_cub10par_nosyncE,(_ZN34_INTERNAL_a8862ecf_4_k_cu_d25ef6a66thrust24THRUST_300001_SM_1000_NS12placeholders2_9E - _ZN34_INTERNAL_a8862ecf_4_k_cu_d25ef6a66thrust24THRUST_300001_SM_1000_NS8cuda_cub10par_nosyncE)
_ZN34_INTERNAL_a8862ecf_4_k_cu_d25ef6a66thrust24THRUST_300001_SM_1000_NS8cuda_cub10par_nosyncE:
	.zero		1
	.type		_ZN34_INTERNAL_a8862ecf_4_k_cu_d25ef6a66thrust24THRUST_300001_SM_1000_NS12placeholders2_9E,@object
	.size		_ZN34_INTERNAL_a8862ecf_4_k_cu_d25ef6a66thrust24THRUST_300001_SM_1000_NS12placeholders2_9E,(_ZN34_INTERNAL_a8862ecf_4_k_cu_d25ef6a64cuda3std3__436_GLOBAL__N__a8862ecf_4_k_cu_d25ef6a66ignoreE - _ZN34_INTERNAL_a8862ecf_4_k_cu_d25ef6a66thrust24THRUST_300001_SM_1000_NS12placeholders2_9E)
_ZN34_INTERNAL_a8862ecf_4_k_cu_d25ef6a66thrust24THRUST_300001_SM_1000_NS12placeholders2_9E:
	.zero		1
	.type		_ZN34_INTERNAL_a8862ecf_4_k_cu_d25ef6a64cuda3std3__436_GLOBAL__N__a8862ecf_4_k_cu_d25ef6a66ignoreE,@object
	.size		_ZN34_INTERNAL_a8862ecf_4_k_cu_d25ef6a64cuda3std3__436_GLOBAL__N__a8862ecf_4_k_cu_d25ef6a66ignoreE,(_ZN34_INTERNAL_a8862ecf_4_k_cu_d25ef6a64cuda3std6ranges3__45__cpo4dataE - _ZN34_INTERNAL_a8862ecf_4_k_cu_d25ef6a64cuda3std3__436_GLOBAL__N__a8862ecf_4_k_cu_d25ef6a66ignoreE)
_ZN34_INTERNAL_a8862ecf_4_k_cu_d25ef6a64cuda3std3__436_GLOBAL__N__a8862ecf_4_k_cu_d25ef6a66ignoreE:
	.zero		1
	.type		_ZN34_INTERNAL_a8862ecf_4_k_cu_d25ef6a64cuda3std6ranges3__45__cpo4dataE,@object
	.size		_ZN34_INTERNAL_a8862ecf_4_k_cu_d25ef6a64cuda3std6ranges3__45__cpo4dataE,(_ZN34_INTERNAL_a8862ecf_4_k_cu_d25ef6a66thrust24THRUST_300001_SM_1000_NS12placeholders2_1E - _ZN34_INTERNAL_a8862ecf_4_k_cu_d25ef6a64cuda3std6ranges3__45__cpo4dataE)
_ZN34_INTERNAL_a8862ecf_4_k_cu_d25ef6a64cuda3std6ranges3__45__cpo4dataE:
	.zero		1
	.type		_ZN34_INTERNAL_a8862ecf_4_k_cu_d25ef6a66thrust24THRUST_300001_SM_1000_NS12placeholders2_1E,@object
	.size		_ZN34_INTERNAL_a8862ecf_4_k_cu_d25ef6a66thrust24THRUST_300001_SM_1000_NS12placeholders2_1E,(_ZN34_INTERNAL_a8862ecf_4_k_cu_d25ef6a64cuda3std3__45__cpo5beginE - _ZN34_INTERNAL_a8862ecf_4_k_cu_d25ef6a66thrust24THRUST_300001_SM_1000_NS12placeholders2_1E)
_ZN34_INTERNAL_a8862ecf_4_k_cu_d25ef6a66thrust24THRUST_300001_SM_1000_NS12placeholders2_1E:
	.zero		1
	.type		_ZN34_INTERNAL_a8862ecf_4_k_cu_d25ef6a64cuda3std3__45__cpo5beginE,@object
	.size		_ZN34_INTERNAL_a8862ecf_4_k_cu_d25ef6a64cuda3std3__45__cpo5beginE,(_ZN34_INTERNAL_a8862ecf_4_k_cu_d25ef6a64cuda3std6ranges3__45__cpo5beginE - _ZN34_INTERNAL_a8862ecf_4_k_cu_d25ef6a64cuda3std3__45__cpo5beginE)
_ZN34_INTERNAL_a8862ecf_4_k_cu_d25ef6a64cuda3std3__45__cpo5beginE:
	.zero		1
	.type		_ZN34_INTERNAL_a8862ecf_4_k_cu_d25ef6a64cuda3std6ranges3__45__cpo5beginE,@object
	.size		_ZN34_INTERNAL_a8862ecf_4_k_cu_d25ef6a64cuda3std6ranges3__45__cpo5beginE,(_ZN34_INTERNAL_a8862ecf_4_k_cu_d25ef6a66thrust24THRUST_300001_SM_1000_NS12placeholders2_5E - _ZN34_INTERNAL_a8862ecf_4_k_cu_d25ef6a64cuda3std6ranges3__45__cpo5beginE)
_ZN34_INTERNAL_a8862ecf_4_k_cu_d25ef6a64cuda3std6ranges3__45__cpo5beginE:
	.zero		1
	.type		_ZN34_INTERNAL_a8862ecf_4_k_cu_d25ef6a66thrust24THRUST_300001_SM_1000_NS12placeholders2_5E,@object
	.size		_ZN34_INTERNAL_a8862ecf_4_k_cu_d25ef6a66thrust24THRUST_300001_SM_1000_NS12placeholders2_5E,(_ZN34_INTERNAL_a8862ecf_4_k_cu_d25ef6a64cuda3std3__45__cpo6rbeginE - _ZN34_INTERNAL_a8862ecf_4_k_cu_d25ef6a66thrust24THRUST_300001_SM_1000_NS12placeholders2_5E)
_ZN34_INTERNAL_a8862ecf_4_k_cu_d25ef6a66thrust24THRUST_300001_SM_1000_NS12placeholders2_5E:
	.zero		1
	.type		_ZN34_INTERNAL_a8862ecf_4_k_cu_d25ef6a64cuda3std3__45__cpo6rbeginE,@object
	.size		_ZN34_INTERNAL_a8862ecf_4_k_cu_d25ef6a64cuda3std3__45__cpo6rbeginE,(_ZN34_INTERNAL_a8862ecf_4_k_cu_d25ef6a64cuda3std6ranges3__45__cpo7advanceE - _ZN34_INTERNAL_a8862ecf_4_k_cu_d25ef6a64cuda3std3__45__cpo6rbeginE)
_ZN34_INTERNAL_a8862ecf_4_k_cu_d25ef6a64cuda3std3__45__cpo6rbeginE:
	.zero		1
	.type		_ZN34_INTERNAL_a8862ecf_4_k_cu_d25ef6a64cuda3std6ranges3__45__cpo7advanceE,@object
	.size		_ZN34_INTERNAL_a8862ecf_4_k_cu_d25ef6a64cuda3std6ranges3__45__cpo7advanceE,(_ZN34_INTERNAL_a8862ecf_4_k_cu_d25ef6a64cuda3std3__47nulloptE - _ZN34_INTERNAL_a8862ecf_4_k_cu_d25ef6a64cuda3std6ranges3__45__cpo7advanceE)
_ZN34_INTERNAL_a8862ecf_4_k_cu_d25ef6a64cuda3std6ranges3__45__cpo7advanceE:
	.zero		1
	.type		_ZN34_INTERNAL_a8862ecf_4_k_cu_d25ef6a64cuda3std3__47nulloptE,@object
	.size		_ZN34_INTERNAL_a8862ecf_4_k_cu_d25ef6a64cuda3std3__47nulloptE,(_ZN34_INTERNAL_a8862ecf_4_k_cu_d25ef6a64cuda3std6ranges3__45__cpo8distanceE - _ZN34_INTERNAL_a8862ecf_4_k_cu_d25ef6a64cuda3std3__47nulloptE)
_ZN34_INTERNAL_a8862ecf_4_k_cu_d25ef6a64cuda3std3__47nulloptE:
	.zero		1
	.type		_ZN34_INTERNAL_a8862ecf_4_k_cu_d25ef6a64cuda3std6ranges3__45__cpo8distanceE,@object
	.size		_ZN34_INTERNAL_a8862ecf_4_k_cu_d25ef6a64cuda3std6ranges3__45__cpo8distanceE,(_ZN34_INTERNAL_a8862ecf_4_k_cu_d25ef6a66thrust24THRUST_300001_SM_1000_NS12placeholders3_10E - _ZN34_INTERNAL_a8862ecf_4_k_cu_d25ef6a64cuda3std6ranges3__45__cpo8distanceE)
_ZN34_INTERNAL_a8862ecf_4_k_cu_d25ef6a64cuda3std6ranges3__45__cpo8distanceE:
	.zero		1
	.type		_ZN34_INTERNAL_a8862ecf_4_k_cu_d25ef6a66thrust24THRUST_300001_SM_1000_NS12placeholders3_10E,@object
	.size		_ZN34_INTERNAL_a8862ecf_4_k_cu_d25ef6a66thrust24THRUST_300001_SM_1000_NS12placeholders3_10E,(_ZN34_INTERNAL_a8862ecf_4_k_cu_d25ef6a64cuda3std3__419piecewise_constructE - _ZN34_INTERNAL_a8862ecf_4_k_cu_d25ef6a66thrust24THRUST_300001_SM_1000_NS12placeholders3_10E)
_ZN34_INTERNAL_a8862ecf_4_k_cu_d25ef6a66thrust24THRUST_300001_SM_1000_NS12placeholders3_10E:
	.zero		1
	.type		_ZN34_INTERNAL_a8862ecf_4_k_cu_d25ef6a64cuda3std3__419piecewise_constructE,@object
	.size		_ZN34_INTERNAL_a8862ecf_4_k_cu_d25ef6a64cuda3std3__419piecewise_constructE,(_ZN34_INTERNAL_a8862ecf_4_k_cu_d25ef6a64cuda3std6ranges3__45__cpo5cdataE - _ZN34_INTERNAL_a8862ecf_4_k_cu_d25ef6a64cuda3std3__419piecewise_constructE)
_ZN34_INTERNAL_a8862ecf_4_k_cu_d25ef6a64cuda3std3__419piecewise_constructE:
	.zero		1
	.type		_ZN34_INTERNAL_a8862ecf_4_k_cu_d25ef6a64cuda3std6ranges3__45__cpo5cdataE,@object
	.size		_ZN34_INTERNAL_a8862ecf_4_k_cu_d25ef6a64cuda3std6ranges3__45__cpo5cdataE,(_ZN34_INTERNAL_a8862ecf_4_k_cu_d25ef6a66thrust24THRUST_300001_SM_1000_NS12placeholders2_2E - _ZN34_INTERNAL_a8862ecf_4_k_cu_d25ef6a64cuda3std6ranges3__45__cpo5cdataE)
_ZN34_INTERNAL_a8862ecf_4_k_cu_d25ef6a64cuda3std6ranges3__45__cpo5cdataE:
	.zero		1
	.type		_ZN34_INTERNAL_a8862ecf_4_k_cu_d25ef6a66thrust24THRUST_300001_SM_1000_NS12placeholders2_2E,@object
	.size		_ZN34_INTERNAL_a8862ecf_4_k_cu_d25ef6a66thrust24THRUST_300001_SM_1000_NS12placeholders2_2E,(_ZN34_INTERNAL_a8862ecf_4_k_cu_d25ef6a64cuda3std3__45__cpo3endE - _ZN34_INTERNAL_a8862ecf_4_k_cu_d25ef6a66thrust24THRUST_300001_SM_1000_NS12placeholders2_2E)
_ZN34_INTERNAL_a8862ecf_4_k_cu_d25ef6a66thrust24THRUST_300001_SM_1000_NS12placeholders2_2E:
	.zero		1
	.type		_ZN34_INTERNAL_a8862ecf_4_k_cu_d25ef6a64cuda3std3__45__cpo3endE,@object
	.size		_ZN34_INTERNAL_a8862ecf_4_k_cu_d25ef6a64cuda3std3__45__cpo3endE,(_ZN34_INTERNAL_a8862ecf_4_k_cu_d25ef6a64cuda3std6ranges3__45__cpo3endE - _ZN34_INTERNAL_a8862ecf_4_k_cu_d25ef6a64cuda3std3__45__cpo3endE)
_ZN34_INTERNAL_a8862ecf_4_k_cu_d25ef6a64cuda3std3__45__cpo3endE:
	.zero		1
	.type		_ZN34_INTERNAL_a8862ecf_4_k_cu_d25ef6a64cuda3std6ranges3__45__cpo3endE,@object
	.size		_ZN34_INTERNAL_a8862ecf_4_k_cu_d25ef6a64cuda3std6ranges3__45__cpo3endE,(_ZN34_INTERNAL_a8862ecf_4_k_cu_d25ef6a66thrust24THRUST_300001_SM_1000_NS12placeholders2_6E - _ZN34_INTERNAL_a8862ecf_4_k_cu_d25ef6a64cuda3std6ranges3__45__cpo3endE)
_ZN34_INTERNAL_a8862ecf_4_k_cu_d25ef6a64cuda3std6ranges3__45__cpo3endE:
	.zero		1
	.type		_ZN34_INTERNAL_a8862ecf_4_k_cu_d25ef6a66thrust24THRUST_300001_SM_1000_NS12placeholders2_6E,@object
	.size		_ZN34_INTERNAL_a8862ecf_4_k_cu_d25ef6a66thrust24THRUST_300001_SM_1000_NS12placeholders2_6E,(_ZN34_INTERNAL_a8862ecf_4_k_cu_d25ef6a64cuda3std3__45__cpo4rendE - _ZN34_INTERNAL_a8862ecf_4_k_cu_d25ef6a66thrust24THRUST_300001_SM_1000_NS12placeholders2_6E)
_ZN34_INTERNAL_a8862ecf_4_k_cu_d25ef6a66thrust24THRUST_300001_SM_1000_NS12placeholders2_6E:
	.zero		1
	.type		_ZN34_INTERNAL_a8862ecf_4_k_cu_d25ef6a64cuda3std3__45__cpo4rendE,@object
	.size		_ZN34_INTERNAL_a8862ecf_4_k_cu_d25ef6a64cuda3std3__45__cpo4rendE,(_ZN34_INTERNAL_a8862ecf_4_k_cu_d25ef6a64cuda3std6ranges3__45__cpo9iter_swapE - _ZN34_INTERNAL_a8862ecf_4_k_cu_d25ef6a64cuda3std3__45__cpo4rendE)
_ZN34_INTERNAL_a8862ecf_4_k_cu_d25ef6a64cuda3std3__45__cpo4rendE:
	.zero		1
	.type		_ZN34_INTERNAL_a8862ecf_4_k_cu_d25ef6a64cuda3std6ranges3__45__cpo9iter_swapE,@object
	.size		_ZN34_INTERNAL_a8862ecf_4_k_cu_d25ef6a64cuda3std6ranges3__45__cpo9iter_swapE,(_ZN34_INTERNAL_a8862ecf_4_k_cu_d25ef6a64cuda3std3__48unexpectE - _ZN34_INTERNAL_a8862ecf_4_k_cu_d25ef6a64cuda3std6ranges3__45__cpo9iter_swapE)
_ZN34_INTERNAL_a8862ecf_4_k_cu_d25ef6a64cuda3std6ranges3__45__cpo9iter_swapE:
	.zero		1
	.type		_ZN34_INTERNAL_a8862ecf_4_k_cu_d25ef6a64cuda3std3__48unexpectE,@object
	.size		_ZN34_INTERNAL_a8862ecf_4_k_cu_d25ef6a64cuda3std3__48unexpectE,(_ZN34_INTERNAL_a8862ecf_4_k_cu_d25ef6a66thrust24THRUST_300001_SM_1000_NS8cuda_cub3parE - _ZN34_INTERNAL_a8862ecf_4_k_cu_d25ef6a64cuda3std3__48unexpectE)
_ZN34_INTERNAL_a8862ecf_4_k_cu_d25ef6a64cuda3std3__48unexpectE:
	.zero		1
	.type		_ZN34_INTERNAL_a8862ecf_4_k_cu_d25ef6a66thrust24THRUST_300001_SM_1000_NS8cuda_cub3parE,@object
	.size		_ZN34_INTERNAL_a8862ecf_4_k_cu_d25ef6a66thrust24THRUST_300001_SM_1000_NS8cuda_cub3parE,(_ZN34_INTERNAL_a8862ecf_4_k_cu_d25ef6a66thrust24THRUST_300001_SM_1000_NS12placeholders2_4E - _ZN34_INTERNAL_a8862ecf_4_k_cu_d25ef6a66thrust24THRUST_300001_SM_1000_NS8cuda_cub3parE)
_ZN34_INTERNAL_a8862ecf_4_k_cu_d25ef6a66thrust24THRUST_300001_SM_1000_NS8cuda_cub3parE:
	.zero		1
	.type		_ZN34_INTERNAL_a8862ecf_4_k_cu_d25ef6a66thrust24THRUST_300001_SM_1000_NS12placeholders2_4E,@object
	.size		_ZN34_INTERNAL_a8862ecf_4_k_cu_d25ef6a66thrust24THRUST_300001_SM_1000_NS12placeholders2_4E,(_ZN34_INTERNAL_a8862ecf_4_k_cu_d25ef6a64cuda3std3__45__cpo4cendE - _ZN34_INTERNAL_a8862ecf_4_k_cu_d25ef6a66thrust24THRUST_300001_SM_1000_NS12placeholders2_4E)
_ZN34_INTERNAL_a8862ecf_4_k_cu_d25ef6a66thrust24THRUST_300001_SM_1000_NS12placeholders2_4E:
	.zero		1
	.type		_ZN34_INTERNAL_a8862ecf_4_k_cu_d25ef6a64cuda3std3__45__cpo4cendE,@object
	.size		_ZN34_INTERNAL_a8862ecf_4_k_cu_d25ef6a64cuda3std3__45__cpo4cendE,(_ZN34_INTERNAL_a8862ecf_4_k_cu_d25ef6a64cuda3std6ranges3__45__cpo4cendE - _ZN34_INTERNAL_a8862ecf_4_k_cu_d25ef6a64cuda3std3__45__cpo4cendE)
_ZN34_INTERNAL_a8862ecf_4_k_cu_d25ef6a64cuda3std3__45__cpo4cendE:
	.zero		1
	.type		_ZN34_INTERNAL_a8862ecf_4_k_cu_d25ef6a64cuda3std6ranges3__45__cpo4cendE,@object
	.size		_ZN34_INTERNAL_a8862ecf_4_k_cu_d25ef6a64cuda3std6ranges3__45__cpo4cendE,(_ZN34_INTERNAL_a8862ecf_4_k_cu_d25ef6a64cuda3std3__420unreachable_sentinelE - _ZN34_INTERNAL_a8862ecf_4_k_cu_d25ef6a64cuda3std6ranges3__45__cpo4cendE)
_ZN34_INTERNAL_a8862ecf_4_k_cu_d25ef6a64cuda3std6ranges3__45__cpo4cendE:
	.zero		1
	.type		_ZN34_INTERNAL_a8862ecf_4_k_cu_d25ef6a64cuda3std3__420unreachable_sentinelE,@object
	.size		_ZN34_INTERNAL_a8862ecf_4_k_cu_d25ef6a64cuda3std3__420unreachable_sentinelE,(_ZN34_INTERNAL_a8862ecf_4_k_cu_d25ef6a64cuda3std6ranges3__45__cpo5ssizeE - _ZN34_INTERNAL_a8862ecf_4_k_cu_d25ef6a64cuda3std3__420unreachable_sentinelE)
_ZN34_INTERNAL_a8862ecf_4_k_cu_d25ef6a64cuda3std3__420unreachable_sentinelE:
	.zero		1
	.type		_ZN34_INTERNAL_a8862ecf_4_k_cu_d25ef6a64cuda3std6ranges3__45__cpo5ssizeE,@object
	.size		_ZN34_INTERNAL_a8862ecf_4_k_cu_d25ef6a64cuda3std6ranges3__45__cpo5ssizeE,(_ZN34_INTERNAL_a8862ecf_4_k_cu_d25ef6a66thrust24THRUST_300001_SM_1000_NS12placeholders2_8E - _ZN34_INTERNAL_a8862ecf_4_k_cu_d25ef6a64cuda3std6ranges3__45__cpo5ssizeE)
_ZN34_INTERNAL_a8862ecf_4_k_cu_d25ef6a64cuda3std6ranges3__45__cpo5ssizeE:
	.zero		1
	.type		_ZN34_INTERNAL_a8862ecf_4_k_cu_d25ef6a66thrust24THRUST_300001_SM_1000_NS12placeholders2_8E,@object
	.size		_ZN34_INTERNAL_a8862ecf_4_k_cu_d25ef6a66thrust24THRUST_300001_SM_1000_NS12placeholders2_8E,(_ZN34_INTERNAL_a8862ecf_4_k_cu_d25ef6a64cuda3std3__45__cpo5crendE - _ZN34_INTERNAL_a8862ecf_4_k_cu_d25ef6a66thrust24THRUST_300001_SM_1000_NS12placeholders2_8E)
_ZN34_INTERNAL_a8862ecf_4_k_cu_d25ef6a66thrust24THRUST_300001_SM_1000_NS12placeholders2_8E:
	.zero		1
	.type		_ZN34_INTERNAL_a8862ecf_4_k_cu_d25ef6a64cuda3std3__45__cpo5crendE,@object
	.size		_ZN34_INTERNAL_a8862ecf_4_k_cu_d25ef6a64cuda3std3__45__cpo5crendE,(_ZN34_INTERNAL_a8862ecf_4_k_cu_d25ef6a64cuda3std6ranges3__45__cpo4prevE - _ZN34_INTERNAL_a8862ecf_4_k_cu_d25ef6a64cuda3std3__45__cpo5crendE)
_ZN34_INTERNAL_a8862ecf_4_k_cu_d25ef6a64cuda3std3__45__cpo5crendE:
	.zero		1
	.type		_ZN34_INTERNAL_a8862ecf_4_k_cu_d25ef6a64cuda3std6ranges3__45__cpo4prevE,@object
	.size		_ZN34_INTERNAL_a8862ecf_4_k_cu_d25ef6a64cuda3std6ranges3__45__cpo4prevE,(_ZN34_INTERNAL_a8862ecf_4_k_cu_d25ef6a64cuda3std6ranges3__45__cpo9iter_moveE - _ZN34_INTERNAL_a8862ecf_4_k_cu_d25ef6a64cuda3std6ranges3__45__cpo4prevE)
_ZN34_INTERNAL_a8862ecf_4_k_cu_d25ef6a64cuda3std6ranges3__45__cpo4prevE:
	.zero		1
	.type		_ZN34_INTERNAL_a8862ecf_4_k_cu_d25ef6a64cuda3std6ranges3__45__cpo9iter_moveE,@object
	.size		_ZN34_INTERNAL_a8862ecf_4_k_cu_d25ef6a64cuda3std6ranges3__45__cpo9iter_moveE,(_ZN34_INTERNAL_a8862ecf_4_k_cu_d25ef6a66thrust24THRUST_300001_SM_1000_NS6system6detail10sequential3seqE - _ZN34_INTERNAL_a8862ecf_4_k_cu_d25ef6a64cuda3std6ranges3__45__cpo9iter_moveE)
_ZN34_INTERNAL_a8862ecf_4_k_cu_d25ef6a64cuda3std6ranges3__45__cpo9iter_moveE:
	.zero		1
	.type		_ZN34_INTERNAL_a8862ecf_4_k_cu_d25ef6a66thrust24THRUST_300001_SM_1000_NS6system6detail10sequential3seqE,@object
	.size		_ZN34_INTERNAL_a8862ecf_4_k_cu_d25ef6a66thrust24THRUST_300001_SM_1000_NS6system6detail10sequential3seqE,(.L_40 - _ZN34_INTERNAL_a8862ecf_4_k_cu_d25ef6a66thrust24THRUST_300001_SM_1000_NS6system6detail10sequential3seqE)
_ZN34_INTERNAL_a8862ecf_4_k_cu_d25ef6a66thrust24THRUST_300001_SM_1000_NS6system6detail10sequential3seqE:
	.zero		1
.L_40:


//--------------------- .nv.shared._ZN4ares12neuromorphic4cuda34em_spectrum_to_neuron_input_kernelEPKfS3_PfS3_fii --------------------------
	.section	.nv.shared._ZN4ares12neuromorphic4cuda34em_spectrum_to_neuron_input_kernelEPKfS3_PfS3_fii,"aw",@nobits
	.sectionflags	@""
	.align	16
	.zero		1024


//--------------------- .nv.shared._ZN4ares12neuromorphic4cuda25stdp_weight_update_kernelEPfS2_S2_PKbS4_PKiS6_ffffffi --------------------------
	.section	.nv.shared._ZN4ares12neuromorphic4cuda25stdp_weight_update_kernelEPfS2_S2_PKbS4_PKiS6_ffffffi,"aw",@nobits
	.sectionflags	@""
	.align	16
	.zero		1024


//--------------------- .nv.shared._ZN4ares12neuromorphic4cuda33sparse_synapse_propagation_kernelEPKiS3_PKfPKbPfi --------------------------
	.section	.nv.shared._ZN4ares12neuromorphic4cuda33sparse_synapse_propagation_kernelEPKiS3_PKfPKbPfi,"aw",@nobits
	.sectionflags	@""
	.align	16
	.zero		1024


//--------------------- .nv.shared._ZN4ares12neuromorphic4cuda25adex_neuron_update_kernelEPfS2_PKfPbffffffffffi --------------------------
	.section	.nv.shared._ZN4ares12neuromorphic4cuda25adex_neuron_update_kernelEPfS2_PKfPbffffffffffi,"aw",@nobits
	.sectionflags	@""
	.align	16
	.zero		1024


//--------------------- .nv.shared._ZN4ares12neuromorphic4cuda24lif_neuron_update_kernelEPfPKfS4_Pbfffffi --------------------------
	.section	.nv.shared._ZN4ares12neuromorphic4cuda24lif_neuron_update_kernelEPfPKfS4_Pbfffffi,"aw",@nobits
	.sectionflags	@""
	.align	16
	.zero		1024


//--------------------- .nv.shared._ZN3cub18CUB_300001_SM_10006detail8for_each13static_kernelINS2_12policy_hub_t12policy_500_tElN6thrust24THRUST_300001_SM_1000_NS8cuda_cub6__fill7functorINS7_10device_ptrIfEEfEEEEvT0_T1_ --------------------------
	.section	.nv.shared._ZN3cub18CUB_300001_SM_10006detail8for_each13static_kernelINS2_12policy_hub_t12policy_500_tElN6thrust24THRUST_300001_SM_1000_NS8cuda_cub6__fill7functorINS7_10device_ptrIfEEfEEEEvT0_T1_,"aw",@nobits
	.sectionflags	@""
	.align	16
	.zero		1024


//--------------------- .nv.shared._ZN3cub18CUB_300001_SM_10006detail11EmptyKernelIvEEvv --------------------------
	.section	.nv.shared._ZN3cub18CUB_300001_SM_10006detail11EmptyKernelIvEEvv,"aw",@nobits
	.sectionflags	@""
	.align	16
	.zero		1024


//--------------------- .nv.constant0._ZN4ares12neuromorphic4cuda21chaos_detector_kernelEPfS2_S2_S2_PKffffffi --------------------------
	.section	.nv.constant0._ZN4ares12neuromorphic4cuda21chaos_detector_kernelEPfS2_S2_S2_PKffffffi,"a",@progbits
	.sectionflags	@""
	.align	4
.nv.constant0._ZN4ares12neuromorphic4cuda21chaos_detector_kernelEPfS2_S2_S2_PKffffffi:
	.zero		960


//--------------------- .nv.constant0._ZN4ares12neuromorphic4cuda34em_spectrum_to_neuron_input_kernelEPKfS3_PfS3_fii --------------------------
	.section	.nv.constant0._ZN4ares12neuromorphic4cuda34em_spectrum_to_neuron_input_kernelEPKfS3_PfS3_fii,"a",@progbits
	.sectionflags	@""
	.align	4
.nv.constant0._ZN4ares12neuromorphic4cuda34em_spectrum_to_neuron_input_kernelEPKfS3_PfS3_fii:
	.zero		940


//--------------------- .nv.constant0._ZN4ares12neuromorphic4cuda25stdp_weight_update_kernelEPfS2_S2_PKbS4_PKiS6_ffffffi --------------------------
	.section	.nv.constant0._ZN4ares12neuromorphic4cuda25stdp_weight_update_kernelEPfS2_S2_PKbS4_PKiS6_ffffffi,"a",@progbits
	.sectionflags	@""
	.align	4
.nv.constant0._ZN4ares12neuromorphic4cuda25stdp_weight_update_kernelEPfS2_S2_PKbS4_PKiS6_ffffffi:
	.zero		980


//--------------------- .nv.constant0._ZN4ares12neuromorphic4cuda33sparse_synapse_propagation_kernelEPKiS3_PKfPKbPfi --------------------------
	.section	.nv.constant0._ZN4ares12neuromorphic4cuda33sparse_synapse_propagation_kernelEPKiS3_PKfPKbPfi,"a",@progbits
	.sectionflags	@""
	.align	4
.nv.constant0._ZN4ares12neuromorphic4cuda33sparse_synapse_propagation_kernelEPKiS3_PKfPKbPfi:
	.zero		940


//--------------------- .nv.constant0._ZN4ares12neuromorphic4cuda25adex_neuron_update_kernelEPfS2_PKfPbffffffffffi --------------------------
	.section	.nv.constant0._ZN4ares12neuromorphic4cuda25adex_neuron_update_kernelEPfS2_PKfPbffffffffffi,"a",@progbits
	.sectionflags	@""
	.align	4
.nv.constant0._ZN4ares12neuromorphic4cuda25adex_neuron_update_kernelEPfS2_PKfPbffffffffffi:
	.zero		972


//--------------------- .nv.constant0._ZN4ares12neuromorphic4cuda24lif_neuron_update_kernelEPfPKfS4_Pbfffffi --------------------------
	.section	.nv.constant0._ZN4ares12neuromorphic4cuda24lif_neuron_update_kernelEPfPKfS4_Pbfffffi,"a",@progbits
	.sectionflags	@""
	.align	4
.nv.constant0._ZN4ares12neuromorphic4cuda24lif_neuron_update_kernelEPfPKfS4_Pbfffffi:
	.zero		952


//--------------------- .nv.constant0._ZN3cub18CUB_300001_SM_10006detail8for_each13static_kernelINS2_12policy_hub_t12policy_500_tElN6thrust24THRUST_300001_SM_1000_NS8cuda_cub6__fill7functorINS7_10device_ptrIfEEfEEEEvT0_T1_ --------------------------
	.section	.nv.constant0._ZN3cub18CUB_300001_SM_10006detail8for_each13static_kernelINS2_12policy_hub_t12policy_500_tElN6thrust24THRUST_300001_SM_1000_NS8cuda_cub6__fill7functorINS7_10device_ptrIfEEfEEEEvT0_T1_,"a",@progbits
	.sectionflags	@""
	.align	4
.nv.constant0._ZN3cub18CUB_300001_SM_10006detail8for_each13static_kernelINS2_12policy_hub_t12policy_500_tElN6thrust24THRUST_300001_SM_1000_NS8cuda_cub6__fill7functorINS7_10device_ptrIfEEfEEEEvT0_T1_:
	.zero		920


//--------------------- .nv.constant0._ZN3cub18CUB_300001_SM_10006detail11EmptyKernelIvEEvv --------------------------
	.section	.nv.constant0._ZN3cub18CUB_300001_SM_10006detail11EmptyKernelIvEEvv,"a",@progbits
	.sectionflags	@""
	.align	4
.nv.constant0._ZN3cub18CUB_300001_SM_10006detail11EmptyKernelIvEEvv:
	.zero		896


//--------------------- SYMBOLS --------------------------

	.type		.nv.reservedSmem.offset0,@object
	.size		.nv.reservedSmem.offset0,0x4
	.type		.nv.reservedSmem.cap,@object
	.size		.nv.reservedSmem.cap,0x4
